// auto-generated by cutlass_sweep.gemm — config: {"arch": "sm_90", "cluster_m": 1, "cluster_n": 1, "cublas_kernel_name": "sm90_xmma_gemm_f32f32_tf32f32_f32_nn_n_tilesize64x128x32_warpgroupsize1x1x1_execute_segment_k_off_kernel__5x_cublas", "dtype": "fp32", "dtype_b": "fp32", "dtype_c_cpp": "cutlass::tfloat32_t", "layout": "nn", "stages": 0, "tile_k": 32, "tile_m": 64, "tile_n": 128}
#include "cutlass/cutlass.h"
#include "cutlass/gemm/collective/collective_builder.hpp"
#include "cutlass/gemm/device/gemm_universal_adapter.h"
#include "cutlass/gemm/kernel/gemm_universal.hpp"
#include "cutlass/epilogue/collective/collective_builder.hpp"

using ElemA = float;
using ElemB = float;
using ElemCD = cutlass::tfloat32_t;
using Acc  = float;
using TileShape    = cute::Shape<cute::_64, cute::_128, cute::_32>;
using ClusterShape = cute::Shape<cute::_1, cute::_1, cute::_1>;

using CollectiveEpilogue = typename cutlass::epilogue::collective::CollectiveBuilder<
    cutlass::arch::Sm90, cutlass::arch::OpClassTensorOp,
    TileShape, ClusterShape,
    cutlass::epilogue::collective::EpilogueTileAuto,
    Acc, Acc,
    ElemCD, cutlass::layout::RowMajor, 128 / cutlass::sizeof_bits<ElemCD>::value,
    ElemCD, cutlass::layout::RowMajor, 128 / cutlass::sizeof_bits<ElemCD>::value,
    cutlass::epilogue::collective::EpilogueScheduleAuto
  >::CollectiveOp;

using CollectiveMainloop = typename cutlass::gemm::collective::CollectiveBuilder<
    cutlass::arch::Sm90, cutlass::arch::OpClassTensorOp,
    ElemA, cutlass::layout::RowMajor, 128 / cutlass::sizeof_bits<ElemA>::value,
    ElemB, cutlass::layout::RowMajor, 128 / cutlass::sizeof_bits<ElemB>::value,
    Acc,
    TileShape, ClusterShape,
    cutlass::gemm::collective::StageCountAutoCarveout<static_cast<int>(sizeof(typename CollectiveEpilogue::SharedStorage))>,
    cutlass::gemm::collective::KernelScheduleAuto
  >::CollectiveOp;

using GemmKernel = cutlass::gemm::kernel::GemmUniversal<
    cute::Shape<int,int,int,int>,
    CollectiveMainloop,
    CollectiveEpilogue
>;
using Gemm = cutlass::gemm::device::GemmUniversalAdapter<GemmKernel>;

// Force the device kernel symbol into the cubin without needing a host main.
auto* _anchor = &cutlass::device_kernel<GemmKernel>;


// ===== COMPILED SASS (sm_90a) =====

	.target	sm_90a

	.elftype	@"ET_EXEC"


//--------------------- .note.nv.tkinfo           --------------------------
	.section	.note.nv.tkinfo,"",@"SHT_NOTE"
	.sectionflags	@"SHF_NOTE_NV_TKINFO"
	.tkinfo
        /*0018*/ 	.word	0x00000002
        /*0030*/ 	.string	""
        /*0030*/ 	.string	"ptxas"
        /*0030*/ 	.string	"Cuda compilation tools, release 13.0, V13.0.88"
        /*0030*/ 	.string	"Build cuda_13.0.r13.0/compiler.36424714_0"
        /*0030*/ 	.string	"-arch sm_90a -m 64 "



//--------------------- .note.nv.cuinfo           --------------------------
	.section	.note.nv.cuinfo,"",@"SHT_NOTE"
	.sectionflags	@"SHF_NOTE_NV_CUINFO"
        /*0018*/ 	.short	0x0002
        /*001a*/ 	.short	0x005a
        /*001c*/ 	.short	0x0082
	.zero		2


//--------------------- .nv.info                  --------------------------
	.section	.nv.info,"",@"SHT_CUDA_INFO"
	.align	4


	//----- nvinfo : EIATTR_REGCOUNT
	.align		4
        /*0000*/ 	.byte	0x04, 0x2f
        /*0002*/ 	.short	(.L_16 - .L_15)
	.align		4
.L_15:
        /*0004*/ 	.word	index@(_ZN7cutlass13device_kernelINS_4gemm6kernel13GemmUniversalIN4cute5tupleIJiiiiEEENS1_10collective13CollectiveMmaINS1_39MainloopSm90TmaGmmaRmemAWarpSpecializedILi9ENS5_IJNS4_1CILi1EEESB_SB_EEENS1_32KernelTmaWarpSpecializedPingpongEEENS5_IJNSA_ILi64EEENSA_ILi128EEENSA_ILi32EEEEEEfNS5_IJlSB_lEEEfNS5_IJSB_llEEENS4_8TiledMMAINS4_8MMA_AtomIJNS4_4SM904GMMA30MMA_64x128x8_F32TF32TF32_RS_TNILNSO_7ScaleInE1ELSQ_1EEEEEENS4_6LayoutISC_NS5_IJNSA_ILi0EEESU_SU_EEEEENS5_IJNS4_10UnderscoreESX_SX_EEEEENS4_13SM90_TMA_LOADENS4_14ComposedLayoutINS4_7SwizzleILi3ELi4ELi3EEENS4_18smem_ptr_flag_bitsILi32EEENST_INS5_IJNSA_ILi8EEESH_EEENS5_IJSH_SB_EEEEEEEvNS4_8identityES10_NS11_INS12_ILi1ELi4ELi3EEES15_NST_INS5_IJS16_S16_EEENS5_IJSB_S16_EEEEEEENS4_9Copy_AtomIJNS4_39AutoVectorizingCopyWithAssumedAlignmentILi128EEEfEEES1B_EENS_8epilogue10collective6detail29Sm90TmaWarpSpecializedAdapterINS1N_15DefaultEpilogueINS_10tfloat32_tESJ_SJ_NS1M_6thread17LinearCombinationIS1R_Li1EffLNS1S_9ScaleType4KindE0ELNS_15FloatRoundStyleE2ES1R_EENS1_15EpilogueDefaultEEEEEvvEEEEvNT_6ParamsE)
        /*0008*/ 	.word	0x000000a8


	//----- nvinfo : EIATTR_FRAME_SIZE
	.align		4
.L_16:
        /*000c*/ 	.byte	0x04, 0x11
        /*000e*/ 	.short	(.L_18 - .L_17)
	.align		4
.L_17:
        /*0010*/ 	.word	index@(_ZN7cutlass13device_kernelINS_4gemm6kernel13GemmUniversalIN4cute5tupleIJiiiiEEENS1_10collective13CollectiveMmaINS1_39MainloopSm90TmaGmmaRmemAWarpSpecializedILi9ENS5_IJNS4_1CILi1EEESB_SB_EEENS1_32KernelTmaWarpSpecializedPingpongEEENS5_IJNSA_ILi64EEENSA_ILi128EEENSA_ILi32EEEEEEfNS5_IJlSB_lEEEfNS5_IJSB_llEEENS4_8TiledMMAINS4_8MMA_AtomIJNS4_4SM904GMMA30MMA_64x128x8_F32TF32TF32_RS_TNILNSO_7ScaleInE1ELSQ_1EEEEEENS4_6LayoutISC_NS5_IJNSA_ILi0EEESU_SU_EEEEENS5_IJNS4_10UnderscoreESX_SX_EEEEENS4_13SM90_TMA_LOADENS4_14ComposedLayoutINS4_7SwizzleILi3ELi4ELi3EEENS4_18smem_ptr_flag_bitsILi32EEENST_INS5_IJNSA_ILi8EEESH_EEENS5_IJSH_SB_EEEEEEEvNS4_8identityES10_NS11_INS12_ILi1ELi4ELi3EEES15_NST_INS5_IJS16_S16_EEENS5_IJSB_S16_EEEEEEENS4_9Copy_AtomIJNS4_39AutoVectorizingCopyWithAssumedAlignmentILi128EEEfEEES1B_EENS_8epilogue10collective6detail29Sm90TmaWarpSpecializedAdapterINS1N_15DefaultEpilogueINS_10tfloat32_tESJ_SJ_NS1M_6thread17LinearCombinationIS1R_Li1EffLNS1S_9ScaleType4KindE0ELNS_15FloatRoundStyleE2ES1R_EENS1_15EpilogueDefaultEEEEEvvEEEEvNT_6ParamsE)
        /*0014*/ 	.word	0x00000000


	//----- nvinfo : EIATTR_MIN_STACK_SIZE
	.align		4
.L_18:
        /*0018*/ 	.byte	0x04, 0x12
        /*001a*/ 	.short	(.L_20 - .L_19)
	.align		4
.L_19:
        /*001c*/ 	.word	index@(_ZN7cutlass13device_kernelINS_4gemm6kernel13GemmUniversalIN4cute5tupleIJiiiiEEENS1_10collective13CollectiveMmaINS1_39MainloopSm90TmaGmmaRmemAWarpSpecializedILi9ENS5_IJNS4_1CILi1EEESB_SB_EEENS1_32KernelTmaWarpSpecializedPingpongEEENS5_IJNSA_ILi64EEENSA_ILi128EEENSA_ILi32EEEEEEfNS5_IJlSB_lEEEfNS5_IJSB_llEEENS4_8TiledMMAINS4_8MMA_AtomIJNS4_4SM904GMMA30MMA_64x128x8_F32TF32TF32_RS_TNILNSO_7ScaleInE1ELSQ_1EEEEEENS4_6LayoutISC_NS5_IJNSA_ILi0EEESU_SU_EEEEENS5_IJNS4_10UnderscoreESX_SX_EEEEENS4_13SM90_TMA_LOADENS4_14ComposedLayoutINS4_7SwizzleILi3ELi4ELi3EEENS4_18smem_ptr_flag_bitsILi32EEENST_INS5_IJNSA_ILi8EEESH_EEENS5_IJSH_SB_EEEEEEEvNS4_8identityES10_NS11_INS12_ILi1ELi4ELi3EEES15_NST_INS5_IJS16_S16_EEENS5_IJSB_S16_EEEEEEENS4_9Copy_AtomIJNS4_39AutoVectorizingCopyWithAssumedAlignmentILi128EEEfEEES1B_EENS_8epilogue10collective6detail29Sm90TmaWarpSpecializedAdapterINS1N_15DefaultEpilogueINS_10tfloat32_tESJ_SJ_NS1M_6thread17LinearCombinationIS1R_Li1EffLNS1S_9ScaleType4KindE0ELNS_15FloatRoundStyleE2ES1R_EENS1_15EpilogueDefaultEEEEEvvEEEEvNT_6ParamsE)
        /*0020*/ 	.word	0x00000000
.L_20:


//--------------------- .nv.compat                --------------------------
	.section	.nv.compat,"",@"SHT_CUDA_COMPAT_INFO"
	.align	4
        /*0000*/ 	.byte	0x02, 0x09, 0x01, 0x00, 0x02, 0x02, 0x04, 0x00, 0x02, 0x05, 0x05, 0x00, 0x03, 0x07, 0x01, 0x01
        /*0010*/ 	.byte	0x02, 0x03, 0x01, 0x00, 0x02, 0x06, 0x01, 0x00, 0x04, 0x0b, 0x08, 0x00, 0x00, 0x00, 0x00, 0x00
        /*0020*/ 	.byte	0x00, 0x00, 0x00, 0x00


//--------------------- .nv.info._ZN7cutlass13device_kernelINS_4gemm6kernel13GemmUniversalIN4cute5tupleIJiiiiEEENS1_10collective13CollectiveMmaINS1_39MainloopSm90TmaGmmaRmemAWarpSpecializedILi9ENS5_IJNS4_1CILi1EEESB_SB_EEENS1_32KernelTmaWarpSpecializedPingpongEEENS5_IJNSA_ILi64EEENSA_ILi128EEENSA_ILi32EEEEEEfNS5_IJlSB_lEEEfNS5_IJSB_llEEENS4_8TiledMMAINS4_8MMA_AtomIJNS4_4SM904GMMA30MMA_64x128x8_F32TF32TF32_RS_TNILNSO_7ScaleInE1ELSQ_1EEEEEENS4_6LayoutISC_NS5_IJNSA_ILi0EEESU_SU_EEEEENS5_IJNS4_10UnderscoreESX_SX_EEEEENS4_13SM90_TMA_LOADENS4_14ComposedLayoutINS4_7SwizzleILi3ELi4ELi3EEENS4_18smem_ptr_flag_bitsILi32EEENST_INS5_IJNSA_ILi8EEESH_EEENS5_IJSH_SB_EEEEEEEvNS4_8identityES10_NS11_INS12_ILi1ELi4ELi3EEES15_NST_INS5_IJS16_S16_EEENS5_IJSB_S16_EEEEEEENS4_9Copy_AtomIJNS4_39AutoVectorizingCopyWithAssumedAlignmentILi128EEEfEEES1B_EENS_8epilogue10collective6detail29Sm90TmaWarpSpecializedAdapterINS1N_15DefaultEpilogueINS_10tfloat32_tESJ_SJ_NS1M_6thread17LinearCombinationIS1R_Li1EffLNS1S_9ScaleType4KindE0ELNS_15FloatRoundStyleE2ES1R_EENS1_15EpilogueDefaultEEEEEvvEEEEvNT_6ParamsE --------------------------
	.section	.nv.info._ZN7cutlass13device_kernelINS_4gemm6kernel13GemmUniversalIN4cute5tupleIJiiiiEEENS1_10collective13CollectiveMmaINS1_39MainloopSm90TmaGmmaRmemAWarpSpecializedILi9ENS5_IJNS4_1CILi1EEESB_SB_EEENS1_32KernelTmaWarpSpecializedPingpongEEENS5_IJNSA_ILi64EEENSA_ILi128EEENSA_ILi32EEEEEEfNS5_IJlSB_lEEEfNS5_IJSB_llEEENS4_8TiledMMAINS4_8MMA_AtomIJNS4_4SM904GMMA30MMA_64x128x8_F32TF32TF32_RS_TNILNSO_7ScaleInE1ELSQ_1EEEEEENS4_6LayoutISC_NS5_IJNSA_ILi0EEESU_SU_EEEEENS5_IJNS4_10UnderscoreESX_SX_EEEEENS4_13SM90_TMA_LOADENS4_14ComposedLayoutINS4_7SwizzleILi3ELi4ELi3EEENS4_18smem_ptr_flag_bitsILi32EEENST_INS5_IJNSA_ILi8EEESH_EEENS5_IJSH_SB_EEEEEEEvNS4_8identityES10_NS11_INS12_ILi1ELi4ELi3EEES15_NST_INS5_IJS16_S16_EEENS5_IJSB_S16_EEEEEEENS4_9Copy_AtomIJNS4_39AutoVectorizingCopyWithAssumedAlignmentILi128EEEfEEES1B_EENS_8epilogue10collective6detail29Sm90TmaWarpSpecializedAdapterINS1N_15DefaultEpilogueINS_10tfloat32_tESJ_SJ_NS1M_6thread17LinearCombinationIS1R_Li1EffLNS1S_9ScaleType4KindE0ELNS_15FloatRoundStyleE2ES1R_EENS1_15EpilogueDefaultEEEEEvvEEEEvNT_6ParamsE,"",@"SHT_CUDA_INFO"
	.sectionflags	@""
	.align	4


	//----- nvinfo : EIATTR_CUDA_API_VERSION
	.align		4
        /*0000*/ 	.byte	0x04, 0x37
        /*0002*/ 	.short	(.L_22 - .L_21)
.L_21:
        /*0004*/ 	.word	0x00000082


	//----- nvinfo : EIATTR_KPARAM_INFO
	.align		4
.L_22:
        /*0008*/ 	.byte	0x04, 0x17
        /*000a*/ 	.short	(.L_24 - .L_23)
.L_23:
        /*000c*/ 	.word	0x00000000
        /*0010*/ 	.short	0x0000
        /*0012*/ 	.short	0x0070
        /*0014*/ 	.byte	0x00, 0xf0, 0x01, 0x10


	//----- nvinfo : EIATTR_SPARSE_MMA_MASK
	.align		4
.L_24:
        /*0018*/ 	.byte	0x03, 0x50
        /*001a*/ 	.short	0x0000


	//----- nvinfo : EIATTR_MAXREG_COUNT
	.align		4
        /*001c*/ 	.byte	0x03, 0x1b
        /*001e*/ 	.short	0x00a8


	//----- nvinfo : EIATTR_NUM_BARRIERS
	.align		4
        /*0020*/ 	.byte	0x02, 0x4c
        /*0022*/ 	.byte	0x01
	.zero		1


	//----- nvinfo : EIATTR_EXTERNS
	.align		4
        /*0024*/ 	.byte	0x04, 0x0f
        /*0026*/ 	.short	(.L_26 - .L_25)


	//   ....[0]....
	.align		4
.L_25:
        /*0028*/ 	.word	index@(__assertfail)


	//----- nvinfo : EIATTR_MERCURY_ISA_VERSION
	.align		4
.L_26:
        /*002c*/ 	.byte	0x03, 0x5f
        /*002e*/ 	.short	0x0101


	//----- nvinfo : EIATTR_INT_WARP_WIDE_INSTR_OFFSETS
	.align		4
        /*0030*/ 	.byte	0x04, 0x31
        /*0032*/ 	.short	(.L_28 - .L_27)


	//   ....[0]....
.L_27:
        /*0034*/ 	.word	0x00000540


	//   ....[1]....
        /*0038*/ 	.word	0x00000560


	//   ....[2]....
        /*003c*/ 	.word	0x000005e0


	//   ....[3]....
        /*0040*/ 	.word	0x000005f0


	//   ....[4]....
        /*0044*/ 	.word	0x00000600


	//   ....[5]....
        /*0048*/ 	.word	0x00000620


	//   ....[6]....
        /*004c*/ 	.word	0x00000680


	//   ....[7]....
        /*0050*/ 	.word	0x000006a0


	//----- nvinfo : EIATTR_COOP_GROUP_MASK_REGIDS
	.align		4
.L_28:
        /*0054*/ 	.byte	0x04, 0x29
        /*0056*/ 	.short	(.L_30 - .L_29)


	//   ....[0]....
.L_29:
        /*0058*/ 	.word	0xffffffff


	//   ....[1]....
        /*005c*/ 	.word	0xffffffff


	//   ....[2]....
        /*0060*/ 	.word	0xffffffff


	//   ....[3]....
        /*0064*/ 	.word	0xffffffff


	//   ....[4]....
        /*0068*/ 	.word	0xffffffff


	//   ....[5]....
        /*006c*/ 	.word	0xffffffff


	//   ....[6]....
        /*0070*/ 	.word	0x0500000f


	//----- nvinfo : EIATTR_COOP_GROUP_INSTR_OFFSETS
	.align		4
.L_30:
        /*0074*/ 	.byte	0x04, 0x28
        /*0076*/ 	.short	(.L_32 - .L_31)


	//   ....[0]....
.L_31:
        /*0078*/ 	.word	0x00000060


	//   ....[1]....
        /*007c*/ 	.word	0x00000080


	//   ....[2]....
        /*0080*/ 	.word	0x00000180


	//   ....[3]....
        /*0084*/ 	.word	0x00000460


	//   ....[4]....
        /*0088*/ 	.word	0x000004a0


	//   ....[5]....
        /*008c*/ 	.word	0x000004e0


	//   ....[6]....
        /*0090*/ 	.word	0x00008a60


	//----- nvinfo : EIATTR_REG_RECONFIG
	.align		4
.L_32:
        /*0094*/ 	.byte	0x01, 0x54
	.zero		2


	//----- nvinfo : EIATTR_SYSCALL_OFFSETS
	.align		4
        /*0098*/ 	.byte	0x04, 0x46
        /*009a*/ 	.short	(.L_34 - .L_33)


	//   ....[0]....
.L_33:
        /*009c*/ 	.word	0x000017e0


	//   ....[1]....
        /*00a0*/ 	.word	0x00001920


	//   ....[2]....
        /*00a4*/ 	.word	0x00001a10


	//   ....[3]....
        /*00a8*/ 	.word	0x00007590


	//   ....[4]....
        /*00ac*/ 	.word	0x000076c0


	//----- nvinfo : EIATTR_MBARRIER_INSTR_OFFSETS
	.align		4
.L_34:
        /*00b0*/ 	.byte	0x04, 0x39
        /*00b2*/ 	.short	(.L_36 - .L_35)


	//   ....[0]....
.L_35:
        /*00b4*/ 	.word	0x00000320
        /*00b8*/ 	.word	0x000000ff
        /*00bc*/ 	.word	0x00000000
        /*00c0*/ 	.short	0x0100
        /*00c2*/ 	.byte	0x05
	.zero		1


	//   ....[1]....
        /*00c4*/ 	.word	0x00000330
        /*00c8*/ 	.word	0x000000ff
        /*00cc*/ 	.word	0x00000048
        /*00d0*/ 	.short	0x0100
        /*00d2*/ 	.byte	0x05
	.zero		1


	//   ....[2]....
        /*00d4*/ 	.word	0x00000340
        /*00d8*/ 	.word	0x000000ff
        /*00dc*/ 	.word	0x00000008
        /*00e0*/ 	.short	0x0100
        /*00e2*/ 	.byte	0x05
	.zero		1


	//   ....[3]....
        /*00e4*/ 	.word	0x00000350
        /*00e8*/ 	.word	0x000000ff
        /*00ec*/ 	.word	0x00000050
        /*00f0*/ 	.short	0x0100
        /*00f2*/ 	.byte	0x05
	.zero		1


	//   ....[4]....
        /*00f4*/ 	.word	0x00000360
        /*00f8*/ 	.word	0x000000ff
        /*00fc*/ 	.word	0x00000010
        /*0100*/ 	.short	0x0100
        /*0102*/ 	.byte	0x05
	.zero		1


	//   ....[5]....
        /*0104*/ 	.word	0x00000370
        /*0108*/ 	.word	0x000000ff
        /*010c*/ 	.word	0x00000058
        /*0110*/ 	.short	0x0100
        /*0112*/ 	.byte	0x05
	.zero		1


	//   ....[6]....
        /*0114*/ 	.word	0x00000380
        /*0118*/ 	.word	0x000000ff
        /*011c*/ 	.word	0x00000018
        /*0120*/ 	.short	0x0100
        /*0122*/ 	.byte	0x05
	.zero		1


	//   ....[7]....
        /*0124*/ 	.word	0x00000390
        /*0128*/ 	.word	0x000000ff
        /*012c*/ 	.word	0x00000060
        /*0130*/ 	.short	0x0100
        /*0132*/ 	.byte	0x05
	.zero		1


	//   ....[8]....
        /*0134*/ 	.word	0x000003a0
        /*0138*/ 	.word	0x000000ff
        /*013c*/ 	.word	0x00000020
        /*0140*/ 	.short	0x0100
        /*0142*/ 	.byte	0x05
	.zero		1


	//   ....[9]....
        /*0144*/ 	.word	0x000003b0
        /*0148*/ 	.word	0x000000ff
        /*014c*/ 	.word	0x00000068
        /*0150*/ 	.short	0x0100
        /*0152*/ 	.byte	0x05
	.zero		1


	//   ....[10]....
        /*0154*/ 	.word	0x000003c0
        /*0158*/ 	.word	0x000000ff
        /*015c*/ 	.word	0x00000028
        /*0160*/ 	.short	0x0100
        /*0162*/ 	.byte	0x05
	.zero		1


	//   ....[11]....
        /*0164*/ 	.word	0x000003d0
        /*0168*/ 	.word	0x000000ff
        /*016c*/ 	.word	0x00000070
        /*0170*/ 	.short	0x0100
        /*0172*/ 	.byte	0x05
	.zero		1


	//   ....[12]....
        /*0174*/ 	.word	0x000003e0
        /*0178*/ 	.word	0x000000ff
        /*017c*/ 	.word	0x00000030
        /*0180*/ 	.short	0x0100
        /*0182*/ 	.byte	0x05
	.zero		1


	//   ....[13]....
        /*0184*/ 	.word	0x000003f0
        /*0188*/ 	.word	0x000000ff
        /*018c*/ 	.word	0x00000078
        /*0190*/ 	.short	0x0100
        /*0192*/ 	.byte	0x05
	.zero		1


	//   ....[14]....
        /*0194*/ 	.word	0x00000400
        /*0198*/ 	.word	0x000000ff
        /*019c*/ 	.word	0x00000038
        /*01a0*/ 	.short	0x0100
        /*01a2*/ 	.byte	0x05
	.zero		1


	//   ....[15]....
        /*01a4*/ 	.word	0x00000410
        /*01a8*/ 	.word	0x000000ff
        /*01ac*/ 	.word	0x00000080
        /*01b0*/ 	.short	0x0100
        /*01b2*/ 	.byte	0x05
	.zero		1


	//   ....[16]....
        /*01b4*/ 	.word	0x00000420
        /*01b8*/ 	.word	0x000000ff
        /*01bc*/ 	.word	0x00000040
        /*01c0*/ 	.short	0x0100
        /*01c2*/ 	.byte	0x05
	.zero		1


	//   ....[17]....
        /*01c4*/ 	.word	0x00000430
        /*01c8*/ 	.word	0x000000ff
        /*01cc*/ 	.word	0x00000088
        /*01d0*/ 	.short	0x0100
        /*01d2*/ 	.byte	0x05
	.zero		1


	//   ....[18]....
        /*01d4*/ 	.word	0x000006c0
        /*01d8*/ 	.word	0x000000ff
        /*01dc*/ 	.word	0x000000c0
        /*01e0*/ 	.short	0x0100
        /*01e2*/ 	.byte	0x05
	.zero		1


	//   ....[19]....
        /*01e4*/ 	.word	0x000006d0
        /*01e8*/ 	.word	0x000000ff
        /*01ec*/ 	.word	0x000000c8
        /*01f0*/ 	.short	0x0100
        /*01f2*/ 	.byte	0x05
	.zero		1


	//   ....[20]....
        /*01f4*/ 	.word	0x00000710
        /*01f8*/ 	.word	0x000000ff
        /*01fc*/ 	.word	0x000000a0
        /*0200*/ 	.short	0x0100
        /*0202*/ 	.byte	0x0a
	.zero		1


	//   ....[21]....
        /*0204*/ 	.word	0x00000730
        /*0208*/ 	.word	0x000000ff
        /*020c*/ 	.word	0x000000a8
        /*0210*/ 	.short	0x0100
        /*0212*/ 	.byte	0x0a
	.zero		1


	//   ....[22]....
        /*0214*/ 	.word	0x00000740
        /*0218*/ 	.word	0x000000ff
        /*021c*/ 	.word	0x000000b0
        /*0220*/ 	.short	0x0100
        /*0222*/ 	.byte	0x0a
	.zero		1


	//   ....[23]....
        /*0224*/ 	.word	0x00000750
        /*0228*/ 	.word	0x000000ff
        /*022c*/ 	.word	0x000000b8
        /*0230*/ 	.short	0x0100
        /*0232*/ 	.byte	0x0a
	.zero		1


	//   ....[24]....
        /*0234*/ 	.word	0x00001690
        /*0238*/ 	.word	0x00000065
        /*023c*/ 	.word	0xfffffff8
        /*0240*/ 	.short	0x010a
        /*0242*/ 	.byte	0x3f
	.zero		1


	//   ....[25]....
        /*0244*/ 	.word	0x00001ac0
        /*0248*/ 	.word	0x00000003
        /*024c*/ 	.word	0x00000000
        /*0250*/ 	.short	0x010a
        /*0252*/ 	.byte	0x3f
	.zero		1


	//   ....[26]....
        /*0254*/ 	.word	0x00001b00
        /*0258*/ 	.word	0x00000003
        /*025c*/ 	.word	0x00000000
        /*0260*/ 	.short	0x010a
        /*0262*/ 	.byte	0x3f
	.zero		1


	//   ....[27]....
        /*0264*/ 	.word	0x00001c40
        /*0268*/ 	.word	0x00000003
        /*026c*/ 	.word	0x00000000
        /*0270*/ 	.short	0x010a
        /*0272*/ 	.byte	0x3f
	.zero		1


	//   ....[28]....
        /*0274*/ 	.word	0x00001fc0
        /*0278*/ 	.word	0x00000003
        /*027c*/ 	.word	0x00000000
        /*0280*/ 	.short	0x010a
        /*0282*/ 	.byte	0x3f
	.zero		1


	//   ....[29]....
        /*0284*/ 	.word	0x00002170
        /*0288*/ 	.word	0x00000006
        /*028c*/ 	.word	0x00000000
        /*0290*/ 	.short	0x010a
        /*0292*/ 	.byte	0x3f
	.zero		1


	//   ....[30]....
        /*0294*/ 	.word	0x00002350
        /*0298*/ 	.word	0x000000ff
        /*029c*/ 	.word	0x00000000
        /*02a0*/ 	.short	0x0101
        /*02a2*/ 	.byte	0x05
	.zero		1


	//   ....[31]....
        /*02a4*/ 	.word	0x000024e0
        /*02a8*/ 	.word	0x00000006
        /*02ac*/ 	.word	0x00000000
        /*02b0*/ 	.short	0x010a
        /*02b2*/ 	.byte	0x3f
	.zero		1


	//   ....[32]....
        /*02b4*/ 	.word	0x00002820
        /*02b8*/ 	.word	0x000000ff
        /*02bc*/ 	.word	0x00000000
        /*02c0*/ 	.short	0x0101
        /*02c2*/ 	.byte	0x04
	.zero		1


	//   ....[33]....
        /*02c4*/ 	.word	0x00002970
        /*02c8*/ 	.word	0x00000071
        /*02cc*/ 	.word	0x00000000
        /*02d0*/ 	.short	0x0101
        /*02d2*/ 	.byte	0x2f
	.zero		1


	//   ....[34]....
        /*02d4*/ 	.word	0x00002a30
        /*02d8*/ 	.word	0x000000ff
        /*02dc*/ 	.word	0x00000000
        /*02e0*/ 	.short	0x0101
        /*02e2*/ 	.byte	0x06
	.zero		1


	//   ....[35]....
        /*02e4*/ 	.word	0x00002aa0
        /*02e8*/ 	.word	0x00000065
        /*02ec*/ 	.word	0x00000008
        /*02f0*/ 	.short	0x010a
        /*02f2*/ 	.byte	0x3f
	.zero		1


	//   ....[36]....
        /*02f4*/ 	.word	0x00006be0
        /*02f8*/ 	.word	0x00000066
        /*02fc*/ 	.word	0x00000000
        /*0300*/ 	.short	0x0101
        /*0302*/ 	.byte	0x2f
	.zero		1


	//   ....[37]....
        /*0304*/ 	.word	0x00007800
        /*0308*/ 	.word	0x00000007
        /*030c*/ 	.word	0x00000048
        /*0310*/ 	.short	0x010a
        /*0312*/ 	.byte	0x3f
	.zero		1


	//   ....[38]....
        /*0314*/ 	.word	0x00007dd0
        /*0318*/ 	.word	0x00000003
        /*031c*/ 	.word	0x000000c8
        /*0320*/ 	.short	0x0101
        /*0322*/ 	.byte	0x3f
	.zero		1


	//   ....[39]....
        /*0324*/ 	.word	0x00008500
        /*0328*/ 	.word	0x00000005
        /*032c*/ 	.word	0x00000000
        /*0330*/ 	.short	0x010a
        /*0332*/ 	.byte	0x3f
	.zero		1


	//   ....[40]....
        /*0334*/ 	.word	0x00008580
        /*0338*/ 	.word	0x00000007
        /*033c*/ 	.word	0x00000000
        /*0340*/ 	.short	0x010a
        /*0342*/ 	.byte	0x3f
	.zero		1


	//   ....[41]....
        /*0344*/ 	.word	0x00008610
        /*0348*/ 	.word	0x00000006
        /*034c*/ 	.word	0x00000000
        /*0350*/ 	.short	0x010a
        /*0352*/ 	.byte	0x3f
	.zero		1


	//   ....[42]....
        /*0354*/ 	.word	0x000086a0
        /*0358*/ 	.word	0x00000009
        /*035c*/ 	.word	0x00000000
        /*0360*/ 	.short	0x010a
        /*0362*/ 	.byte	0x3f
	.zero		1


	//   ....[43]....
        /*0364*/ 	.word	0x00008730
        /*0368*/ 	.word	0x00000006
        /*036c*/ 	.word	0x00000000
        /*0370*/ 	.short	0x010a
        /*0372*/ 	.byte	0x3f
	.zero		1


	//   ....[44]....
        /*0374*/ 	.word	0x000087c0
        /*0378*/ 	.word	0x00000009
        /*037c*/ 	.word	0x00000000
        /*0380*/ 	.short	0x010a
        /*0382*/ 	.byte	0x3f
	.zero		1


	//   ....[45]....
        /*0384*/ 	.word	0x00008850
        /*0388*/ 	.word	0x00000008
        /*038c*/ 	.word	0x00000000
        /*0390*/ 	.short	0x010a
        /*0392*/ 	.byte	0x3f
	.zero		1


	//   ....[46]....
        /*0394*/ 	.word	0x000088e0
        /*0398*/ 	.word	0x0000000b
        /*039c*/ 	.word	0x00000000
        /*03a0*/ 	.short	0x010a
        /*03a2*/ 	.byte	0x3f
	.zero		1


	//   ....[47]....
        /*03a4*/ 	.word	0x00008970
        /*03a8*/ 	.word	0x00000003
        /*03ac*/ 	.word	0x00000000
        /*03b0*/ 	.short	0x010a
        /*03b2*/ 	.byte	0x3f
	.zero		1


	//   ....[48]....
        /*03b4*/ 	.word	0x000089d0
        /*03b8*/ 	.word	0x00000065
        /*03bc*/ 	.word	0xfffffff8
        /*03c0*/ 	.short	0x010a
        /*03c2*/ 	.byte	0x3f
	.zero		1


	//   ....[49]....
        /*03c4*/ 	.word	0x00008a90
        /*03c8*/ 	.word	0x00000003
        /*03cc*/ 	.word	0x00000000
        /*03d0*/ 	.short	0x010a
        /*03d2*/ 	.byte	0x3f
	.zero		1


	//   ....[50]....
        /*03d4*/ 	.word	0x00008ae0
        /*03d8*/ 	.word	0x00000003
        /*03dc*/ 	.word	0x00000000
        /*03e0*/ 	.short	0x010a
        /*03e2*/ 	.byte	0x3f
	.zero		1


	//   ....[51]....
        /*03e4*/ 	.word	0x00008b30
        /*03e8*/ 	.word	0x00000006
        /*03ec*/ 	.word	0x00000000
        /*03f0*/ 	.short	0x010a
        /*03f2*/ 	.byte	0x3f
	.zero		1


	//   ....[52]....
        /*03f4*/ 	.word	0x00008b80
        /*03f8*/ 	.word	0x00000065
        /*03fc*/ 	.word	0x00000008
        /*0400*/ 	.short	0x010a
        /*0402*/ 	.byte	0x3f
	.zero		1


	//   ....[53]....
        /*0404*/ 	.word	0x00008c50
        /*0408*/ 	.word	0x00000007
        /*040c*/ 	.word	0x00000048
        /*0410*/ 	.short	0x010a
        /*0412*/ 	.byte	0x3f
	.zero		1


	//   ....[54]....
        /*0414*/ 	.word	0x00008d20
        /*0418*/ 	.word	0x00000005
        /*041c*/ 	.word	0x00000000
        /*0420*/ 	.short	0x010a
        /*0422*/ 	.byte	0x3f
	.zero		1


	//   ....[55]....
        /*0424*/ 	.word	0x00008d70
        /*0428*/ 	.word	0x00000007
        /*042c*/ 	.word	0x00000000
        /*0430*/ 	.short	0x010a
        /*0432*/ 	.byte	0x3f
	.zero		1


	//   ....[56]....
        /*0434*/ 	.word	0x00008dc0
        /*0438*/ 	.word	0x00000006
        /*043c*/ 	.word	0x00000000
        /*0440*/ 	.short	0x010a
        /*0442*/ 	.byte	0x3f
	.zero		1


	//   ....[57]....
        /*0444*/ 	.word	0x00008e10
        /*0448*/ 	.word	0x00000009
        /*044c*/ 	.word	0x00000000
        /*0450*/ 	.short	0x010a
        /*0452*/ 	.byte	0x3f
	.zero		1


	//   ....[58]....
        /*0454*/ 	.word	0x00008e60
        /*0458*/ 	.word	0x00000006
        /*045c*/ 	.word	0x00000000
        /*0460*/ 	.short	0x010a
        /*0462*/ 	.byte	0x3f
	.zero		1


	//   ....[59]....
        /*0464*/ 	.word	0x00008eb0
        /*0468*/ 	.word	0x00000009
        /*046c*/ 	.word	0x00000000
        /*0470*/ 	.short	0x010a
        /*0472*/ 	.byte	0x3f
	.zero		1


	//   ....[60]....
        /*0474*/ 	.word	0x00008f00
        /*0478*/ 	.word	0x00000008
        /*047c*/ 	.word	0x00000000
        /*0480*/ 	.short	0x010a
        /*0482*/ 	.byte	0x3f
	.zero		1


	//   ....[61]....
        /*0484*/ 	.word	0x00008f50
        /*0488*/ 	.word	0x0000000b
        /*048c*/ 	.word	0x00000000
        /*0490*/ 	.short	0x010a
        /*0492*/ 	.byte	0x3f
	.zero		1


	//----- nvinfo : EIATTR_NUM_MBARRIERS
	.align		4
.L_36:
        /*0494*/ 	.byte	0x03, 0x38
        /*0496*/ 	.short	0x0018


	//----- nvinfo : EIATTR_EXIT_INSTR_OFFSETS
	.align		4
        /*0498*/ 	.byte	0x04, 0x1c
        /*049a*/ 	.short	(.L_38 - .L_37)


	//   ....[0]....
.L_37:
        /*049c*/ 	.word	0x00001280


	//   ....[1]....
        /*04a0*/ 	.word	0x000012e0


	//   ....[2]....
        /*04a4*/ 	.word	0x00007210


	//   ....[3]....
        /*04a8*/ 	.word	0x00007240


	//   ....[4]....
        /*04ac*/ 	.word	0x000089c0


	//----- nvinfo : EIATTR_MAX_THREADS
	.align		4
.L_38:
        /*04b0*/ 	.byte	0x04, 0x05
        /*04b2*/ 	.short	(.L_40 - .L_39)
.L_39:
        /*04b4*/ 	.word	0x00000180
        /*04b8*/ 	.word	0x00000001
        /*04bc*/ 	.word	0x00000001


	//----- nvinfo : EIATTR_CRS_STACK_SIZE
	.align		4
.L_40:
        /*04c0*/ 	.byte	0x04, 0x1e
        /*04c2*/ 	.short	(.L_42 - .L_41)
.L_41:
        /*04c4*/ 	.word	0x00000000


	//----- nvinfo : EIATTR_CBANK_PARAM_SIZE
	.align		4
.L_42:
        /*04c8*/ 	.byte	0x03, 0x19
        /*04ca*/ 	.short	0x0470


	//----- nvinfo : EIATTR_PARAM_CBANK
	.align		4
        /*04cc*/ 	.byte	0x04, 0x0a
        /*04ce*/ 	.short	(.L_44 - .L_43)
	.align		4
.L_43:
        /*04d0*/ 	.word	index@(.nv.constant0._ZN7cutlass13device_kernelINS_4gemm6kernel13GemmUniversalIN4cute5tupleIJiiiiEEENS1_10collective13CollectiveMmaINS1_39MainloopSm90TmaGmmaRmemAWarpSpecializedILi9ENS5_IJNS4_1CILi1EEESB_SB_EEENS1_32KernelTmaWarpSpecializedPingpongEEENS5_IJNSA_ILi64EEENSA_ILi128EEENSA_ILi32EEEEEEfNS5_IJlSB_lEEEfNS5_IJSB_llEEENS4_8TiledMMAINS4_8MMA_AtomIJNS4_4SM904GMMA30MMA_64x128x8_F32TF32TF32_RS_TNILNSO_7ScaleInE1ELSQ_1EEEEEENS4_6LayoutISC_NS5_IJNSA_ILi0EEESU_SU_EEEEENS5_IJNS4_10UnderscoreESX_SX_EEEEENS4_13SM90_TMA_LOADENS4_14ComposedLayoutINS4_7SwizzleILi3ELi4ELi3EEENS4_18smem_ptr_flag_bitsILi32EEENST_INS5_IJNSA_ILi8EEESH_EEENS5_IJSH_SB_EEEEEEEvNS4_8identityES10_NS11_INS12_ILi1ELi4ELi3EEES15_NST_INS5_IJS16_S16_EEENS5_IJSB_S16_EEEEEEENS4_9Copy_AtomIJNS4_39AutoVectorizingCopyWithAssumedAlignmentILi128EEEfEEES1B_EENS_8epilogue10collective6detail29Sm90TmaWarpSpecializedAdapterINS1N_15DefaultEpilogueINS_10tfloat32_tESJ_SJ_NS1M_6thread17LinearCombinationIS1R_Li1EffLNS1S_9ScaleType4KindE0ELNS_15FloatRoundStyleE2ES1R_EENS1_15EpilogueDefaultEEEEEvvEEEEvNT_6ParamsE)
        /*04d4*/ 	.short	0x0210
        /*04d6*/ 	.short	0x0470


	//----- nvinfo : EIATTR_SW_WAR
	.align		4
.L_44:
        /*04d8*/ 	.byte	0x04, 0x36
        /*04da*/ 	.short	(.L_46 - .L_45)
.L_45:
        /*04dc*/ 	.word	0x00000008
.L_46:


//--------------------- .nv.callgraph             --------------------------
	.section	.nv.callgraph,"",@"SHT_CUDA_CALLGRAPH"
	.align	4
	.sectionentsize	8
	.align		4
        /*0000*/ 	.word	0x00000000
	.align		4
        /*0004*/ 	.word	0xffffffff
	.align		4
        /*0008*/ 	.word	index@(_ZN7cutlass13device_kernelINS_4gemm6kernel13GemmUniversalIN4cute5tupleIJiiiiEEENS1_10collective13CollectiveMmaINS1_39MainloopSm90TmaGmmaRmemAWarpSpecializedILi9ENS5_IJNS4_1CILi1EEESB_SB_EEENS1_32KernelTmaWarpSpecializedPingpongEEENS5_IJNSA_ILi64EEENSA_ILi128EEENSA_ILi32EEEEEEfNS5_IJlSB_lEEEfNS5_IJSB_llEEENS4_8TiledMMAINS4_8MMA_AtomIJNS4_4SM904GMMA30MMA_64x128x8_F32TF32TF32_RS_TNILNSO_7ScaleInE1ELSQ_1EEEEEENS4_6LayoutISC_NS5_IJNSA_ILi0EEESU_SU_EEEEENS5_IJNS4_10UnderscoreESX_SX_EEEEENS4_13SM90_TMA_LOADENS4_14ComposedLayoutINS4_7SwizzleILi3ELi4ELi3EEENS4_18smem_ptr_flag_bitsILi32EEENST_INS5_IJNSA_ILi8EEESH_EEENS5_IJSH_SB_EEEEEEEvNS4_8identityES10_NS11_INS12_ILi1ELi4ELi3EEES15_NST_INS5_IJS16_S16_EEENS5_IJSB_S16_EEEEEEENS4_9Copy_AtomIJNS4_39AutoVectorizingCopyWithAssumedAlignmentILi128EEEfEEES1B_EENS_8epilogue10collective6detail29Sm90TmaWarpSpecializedAdapterINS1N_15DefaultEpilogueINS_10tfloat32_tESJ_SJ_NS1M_6thread17LinearCombinationIS1R_Li1EffLNS1S_9ScaleType4KindE0ELNS_15FloatRoundStyleE2ES1R_EENS1_15EpilogueDefaultEEEEEvvEEEEvNT_6ParamsE)
	.align		4
        /*000c*/ 	.word	index@(__assertfail)
	.align		4
        /*0010*/ 	.word	0x00000000
	.align		4
        /*0014*/ 	.word	0xfffffffe
	.align		4
        /*0018*/ 	.word	0x00000000
	.align		4
        /*001c*/ 	.word	0xfffffffd
	.align		4
        /*0020*/ 	.word	0x00000000
	.align		4
        /*0024*/ 	.word	0xfffffffc


//--------------------- .nv.constant4             --------------------------
	.section	.nv.constant4,"a",@progbits
	.align	8
	.align		8
.nv.constant4:
        /*0000*/ 	.dword	__assertfail
	.align		8
        /*0008*/ 	.dword	__unnamed_1
	.align		8
        /*0010*/ 	.dword	__unnamed_2
	.align		8
        /*0018*/ 	.dword	_ZN39_INTERNAL_28b89163_4_k_cu_3362368a_29814cuda3std3__45__cpo5beginE
	.align		8
        /*0020*/ 	.dword	_ZN39_INTERNAL_28b89163_4_k_cu_3362368a_29814cuda3std3__45__cpo3endE
	.align		8
        /*0028*/ 	.dword	_ZN39_INTERNAL_28b89163_4_k_cu_3362368a_29814cuda3std3__45__cpo6cbeginE
	.align		8
        /*0030*/ 	.dword	_ZN39_INTERNAL_28b89163_4_k_cu_3362368a_29814cuda3std3__45__cpo4cendE
	.align		8
        /*0038*/ 	.dword	_ZN39_INTERNAL_28b89163_4_k_cu_3362368a_29814cuda3std3__441_GLOBAL__N__28b89163_4_k_cu_3362368a_29816ignoreE
	.align		8
        /*0040*/ 	.dword	_ZN39_INTERNAL_28b89163_4_k_cu_3362368a_29814cuda3std3__419piecewise_constructE
	.align		8
        /*0048*/ 	.dword	_ZN39_INTERNAL_28b89163_4_k_cu_3362368a_29814cuda3std3__48in_placeE
	.align		8
        /*0050*/ 	.dword	_ZN39_INTERNAL_28b89163_4_k_cu_3362368a_29814cuda3std6ranges3__45__cpo4swapE
	.align		8
        /*0058*/ 	.dword	_ZN39_INTERNAL_28b89163_4_k_cu_3362368a_29814cuda3std6ranges3__45__cpo9iter_moveE
	.align		8
        /*0060*/ 	.dword	_ZN39_INTERNAL_28b89163_4_k_cu_3362368a_29814cute7productE
	.align		8
        /*0068*/ 	.dword	_ZN39_INTERNAL_28b89163_4_k_cu_3362368a_29814cute1_E
	.align		8
        /*0070*/ 	.dword	$str$24
	.align		8
        /*0078*/ 	.dword	$str$25


//--------------------- .text._ZN7cutlass13device_kernelINS_4gemm6kernel13GemmUniversalIN4cute5tupleIJiiiiEEENS1_10collective13CollectiveMmaINS1_39MainloopSm90TmaGmmaRmemAWarpSpecializedILi9ENS5_IJNS4_1CILi1EEESB_SB_EEENS1_32KernelTmaWarpSpecializedPingpongEEENS5_IJNSA_ILi64EEENSA_ILi128EEENSA_ILi32EEEEEEfNS5_IJlSB_lEEEfNS5_IJSB_llEEENS4_8TiledMMAINS4_8MMA_AtomIJNS4_4SM904GMMA30MMA_64x128x8_F32TF32TF32_RS_TNILNSO_7ScaleInE1ELSQ_1EEEEEENS4_6LayoutISC_NS5_IJNSA_ILi0EEESU_SU_EEEEENS5_IJNS4_10UnderscoreESX_SX_EEEEENS4_13SM90_TMA_LOADENS4_14ComposedLayoutINS4_7SwizzleILi3ELi4ELi3EEENS4_18smem_ptr_flag_bitsILi32EEENST_INS5_IJNSA_ILi8EEESH_EEENS5_IJSH_SB_EEEEEEEvNS4_8identityES10_NS11_INS12_ILi1ELi4ELi3EEES15_NST_INS5_IJS16_S16_EEENS5_IJSB_S16_EEEEEEENS4_9Copy_AtomIJNS4_39AutoVectorizingCopyWithAssumedAlignmentILi128EEEfEEES1B_EENS_8epilogue10collective6detail29Sm90TmaWarpSpecializedAdapterINS1N_15DefaultEpilogueINS_10tfloat32_tESJ_SJ_NS1M_6thread17LinearCombinationIS1R_Li1EffLNS1S_9ScaleType4KindE0ELNS_15FloatRoundStyleE2ES1R_EENS1_15EpilogueDefaultEEEEEvvEEEEvNT_6ParamsE --------------------------
	.section	.text._ZN7cutlass13device_kernelINS_4gemm6kernel13GemmUniversalIN4cute5tupleIJiiiiEEENS1_10collective13CollectiveMmaINS1_39MainloopSm90TmaGmmaRmemAWarpSpecializedILi9ENS5_IJNS4_1CILi1EEESB_SB_EEENS1_32KernelTmaWarpSpecializedPingpongEEENS5_IJNSA_ILi64EEENSA_ILi128EEENSA_ILi32EEEEEEfNS5_IJlSB_lEEEfNS5_IJSB_llEEENS4_8TiledMMAINS4_8MMA_AtomIJNS4_4SM904GMMA30MMA_64x128x8_F32TF32TF32_RS_TNILNSO_7ScaleInE1ELSQ_1EEEEEENS4_6LayoutISC_NS5_IJNSA_ILi0EEESU_SU_EEEEENS5_IJNS4_10UnderscoreESX_SX_EEEEENS4_13SM90_TMA_LOADENS4_14ComposedLayoutINS4_7SwizzleILi3ELi4ELi3EEENS4_18smem_ptr_flag_bitsILi32EEENST_INS5_IJNSA_ILi8EEESH_EEENS5_IJSH_SB_EEEEEEEvNS4_8identityES10_NS11_INS12_ILi1ELi4ELi3EEES15_NST_INS5_IJS16_S16_EEENS5_IJSB_S16_EEEEEEENS4_9Copy_AtomIJNS4_39AutoVectorizingCopyWithAssumedAlignmentILi128EEEfEEES1B_EENS_8epilogue10collective6detail29Sm90TmaWarpSpecializedAdapterINS1N_15DefaultEpilogueINS_10tfloat32_tESJ_SJ_NS1M_6thread17LinearCombinationIS1R_Li1EffLNS1S_9ScaleType4KindE0ELNS_15FloatRoundStyleE2ES1R_EENS1_15EpilogueDefaultEEEEEvvEEEEvNT_6ParamsE,"ax",@progbits
	.align	128
.text._ZN7cutlass13device_kernelINS_4gemm6kernel13GemmUniversalIN4cute5tupleIJiiiiEEENS1_10collective13CollectiveMmaINS1_39MainloopSm90TmaGmmaRmemAWarpSpecializedILi9ENS5_IJNS4_1CILi1EEESB_SB_EEENS1_32KernelTmaWarpSpecializedPingpongEEENS5_IJNSA_ILi64EEENSA_ILi128EEENSA_ILi32EEEEEEfNS5_IJlSB_lEEEfNS5_IJSB_llEEENS4_8TiledMMAINS4_8MMA_AtomIJNS4_4SM904GMMA30MMA_64x128x8_F32TF32TF32_RS_TNILNSO_7ScaleInE1ELSQ_1EEEEEENS4_6LayoutISC_NS5_IJNSA_ILi0EEESU_SU_EEEEENS5_IJNS4_10UnderscoreESX_SX_EEEEENS4_13SM90_TMA_LOADENS4_14ComposedLayoutINS4_7SwizzleILi3ELi4ELi3EEENS4_18smem_ptr_flag_bitsILi32EEENST_INS5_IJNSA_ILi8EEESH_EEENS5_IJSH_SB_EEEEEEEvNS4_8identityES10_NS11_INS12_ILi1ELi4ELi3EEES15_NST_INS5_IJS16_S16_EEENS5_IJSB_S16_EEEEEEENS4_9Copy_AtomIJNS4_39AutoVectorizingCopyWithAssumedAlignmentILi128EEEfEEES1B_EENS_8epilogue10collective6detail29Sm90TmaWarpSpecializedAdapterINS1N_15DefaultEpilogueINS_10tfloat32_tESJ_SJ_NS1M_6thread17LinearCombinationIS1R_Li1EffLNS1S_9ScaleType4KindE0ELNS_15FloatRoundStyleE2ES1R_EENS1_15EpilogueDefaultEEEEEvvEEEEvNT_6ParamsE:
        .type           _ZN7cutlass13device_kernelINS_4gemm6kernel13GemmUniversalIN4cute5tupleIJiiiiEEENS1_10collective13CollectiveMmaINS1_39MainloopSm90TmaGmmaRmemAWarpSpecializedILi9ENS5_IJNS4_1CILi1EEESB_SB_EEENS1_32KernelTmaWarpSpecializedPingpongEEENS5_IJNSA_ILi64EEENSA_ILi128EEENSA_ILi32EEEEEEfNS5_IJlSB_lEEEfNS5_IJSB_llEEENS4_8TiledMMAINS4_8MMA_AtomIJNS4_4SM904GMMA30MMA_64x128x8_F32TF32TF32_RS_TNILNSO_7ScaleInE1ELSQ_1EEEEEENS4_6LayoutISC_NS5_IJNSA_ILi0EEESU_SU_EEEEENS5_IJNS4_10UnderscoreESX_SX_EEEEENS4_13SM90_TMA_LOADENS4_14ComposedLayoutINS4_7SwizzleILi3ELi4ELi3EEENS4_18smem_ptr_flag_bitsILi32EEENST_INS5_IJNSA_ILi8EEESH_EEENS5_IJSH_SB_EEEEEEEvNS4_8identityES10_NS11_INS12_ILi1ELi4ELi3EEES15_NST_INS5_IJS16_S16_EEENS5_IJSB_S16_EEEEEEENS4_9Copy_AtomIJNS4_39AutoVectorizingCopyWithAssumedAlignmentILi128EEEfEEES1B_EENS_8epilogue10collective6detail29Sm90TmaWarpSpecializedAdapterINS1N_15DefaultEpilogueINS_10tfloat32_tESJ_SJ_NS1M_6thread17LinearCombinationIS1R_Li1EffLNS1S_9ScaleType4KindE0ELNS_15FloatRoundStyleE2ES1R_EENS1_15EpilogueDefaultEEEEEvvEEEEvNT_6ParamsE,@function
        .size           _ZN7cutlass13device_kernelINS_4gemm6kernel13GemmUniversalIN4cute5tupleIJiiiiEEENS1_10collective13CollectiveMmaINS1_39MainloopSm90TmaGmmaRmemAWarpSpecializedILi9ENS5_IJNS4_1CILi1EEESB_SB_EEENS1_32KernelTmaWarpSpecializedPingpongEEENS5_IJNSA_ILi64EEENSA_ILi128EEENSA_ILi32EEEEEEfNS5_IJlSB_lEEEfNS5_IJSB_llEEENS4_8TiledMMAINS4_8MMA_AtomIJNS4_4SM904GMMA30MMA_64x128x8_F32TF32TF32_RS_TNILNSO_7ScaleInE1ELSQ_1EEEEEENS4_6LayoutISC_NS5_IJNSA_ILi0EEESU_SU_EEEEENS5_IJNS4_10UnderscoreESX_SX_EEEEENS4_13SM90_TMA_LOADENS4_14ComposedLayoutINS4_7SwizzleILi3ELi4ELi3EEENS4_18smem_ptr_flag_bitsILi32EEENST_INS5_IJNSA_ILi8EEESH_EEENS5_IJSH_SB_EEEEEEEvNS4_8identityES10_NS11_INS12_ILi1ELi4ELi3EEES15_NST_INS5_IJS16_S16_EEENS5_IJSB_S16_EEEEEEENS4_9Copy_AtomIJNS4_39AutoVectorizingCopyWithAssumedAlignmentILi128EEEfEEES1B_EENS_8epilogue10collective6detail29Sm90TmaWarpSpecializedAdapterINS1N_15DefaultEpilogueINS_10tfloat32_tESJ_SJ_NS1M_6thread17LinearCombinationIS1R_Li1EffLNS1S_9ScaleType4KindE0ELNS_15FloatRoundStyleE2ES1R_EENS1_15EpilogueDefaultEEEEEvvEEEEvNT_6ParamsE,(.L_x_223 - _ZN7cutlass13device_kernelINS_4gemm6kernel13GemmUniversalIN4cute5tupleIJiiiiEEENS1_10collective13CollectiveMmaINS1_39MainloopSm90TmaGmmaRmemAWarpSpecializedILi9ENS5_IJNS4_1CILi1EEESB_SB_EEENS1_32KernelTmaWarpSpecializedPingpongEEENS5_IJNSA_ILi64EEENSA_ILi128EEENSA_ILi32EEEEEEfNS5_IJlSB_lEEEfNS5_IJSB_llEEENS4_8TiledMMAINS4_8MMA_AtomIJNS4_4SM904GMMA30MMA_64x128x8_F32TF32TF32_RS_TNILNSO_7ScaleInE1ELSQ_1EEEEEENS4_6LayoutISC_NS5_IJNSA_ILi0EEESU_SU_EEEEENS5_IJNS4_10UnderscoreESX_SX_EEEEENS4_13SM90_TMA_LOADENS4_14ComposedLayoutINS4_7SwizzleILi3ELi4ELi3EEENS4_18smem_ptr_flag_bitsILi32EEENST_INS5_IJNSA_ILi8EEESH_EEENS5_IJSH_SB_EEEEEEEvNS4_8identityES10_NS11_INS12_ILi1ELi4ELi3EEES15_NST_INS5_IJS16_S16_EEENS5_IJSB_S16_EEEEEEENS4_9Copy_AtomIJNS4_39AutoVectorizingCopyWithAssumedAlignmentILi128EEEfEEES1B_EENS_8epilogue10collective6detail29Sm90TmaWarpSpecializedAdapterINS1N_15DefaultEpilogueINS_10tfloat32_tESJ_SJ_NS1M_6thread17LinearCombinationIS1R_Li1EffLNS1S_9ScaleType4KindE0ELNS_15FloatRoundStyleE2ES1R_EENS1_15EpilogueDefaultEEEEEvvEEEEvNT_6ParamsE)
        .other          _ZN7cutlass13device_kernelINS_4gemm6kernel13GemmUniversalIN4cute5tupleIJiiiiEEENS1_10collective13CollectiveMmaINS1_39MainloopSm90TmaGmmaRmemAWarpSpecializedILi9ENS5_IJNS4_1CILi1EEESB_SB_EEENS1_32KernelTmaWarpSpecializedPingpongEEENS5_IJNSA_ILi64EEENSA_ILi128EEENSA_ILi32EEEEEEfNS5_IJlSB_lEEEfNS5_IJSB_llEEENS4_8TiledMMAINS4_8MMA_AtomIJNS4_4SM904GMMA30MMA_64x128x8_F32TF32TF32_RS_TNILNSO_7ScaleInE1ELSQ_1EEEEEENS4_6LayoutISC_NS5_IJNSA_ILi0EEESU_SU_EEEEENS5_IJNS4_10UnderscoreESX_SX_EEEEENS4_13SM90_TMA_LOADENS4_14ComposedLayoutINS4_7SwizzleILi3ELi4ELi3EEENS4_18smem_ptr_flag_bitsILi32EEENST_INS5_IJNSA_ILi8EEESH_EEENS5_IJSH_SB_EEEEEEEvNS4_8identityES10_NS11_INS12_ILi1ELi4ELi3EEES15_NST_INS5_IJS16_S16_EEENS5_IJSB_S16_EEEEEEENS4_9Copy_AtomIJNS4_39AutoVectorizingCopyWithAssumedAlignmentILi128EEEfEEES1B_EENS_8epilogue10collective6detail29Sm90TmaWarpSpecializedAdapterINS1N_15DefaultEpilogueINS_10tfloat32_tESJ_SJ_NS1M_6thread17LinearCombinationIS1R_Li1EffLNS1S_9ScaleType4KindE0ELNS_15FloatRoundStyleE2ES1R_EENS1_15EpilogueDefaultEEEEEvvEEEEvNT_6ParamsE,@"STO_CUDA_ENTRY STV_DEFAULT"
_ZN7cutlass13device_kernelINS_4gemm6kernel13GemmUniversalIN4cute5tupleIJiiiiEEENS1_10collective13CollectiveMmaINS1_39MainloopSm90TmaGmmaRmemAWarpSpecializedILi9ENS5_IJNS4_1CILi1EEESB_SB_EEENS1_32KernelTmaWarpSpecializedPingpongEEENS5_IJNSA_ILi64EEENSA_ILi128EEENSA_ILi32EEEEEEfNS5_IJlSB_lEEEfNS5_IJSB_llEEENS4_8TiledMMAINS4_8MMA_AtomIJNS4_4SM904GMMA30MMA_64x128x8_F32TF32TF32_RS_TNILNSO_7ScaleInE1ELSQ_1EEEEEENS4_6LayoutISC_NS5_IJNSA_ILi0EEESU_SU_EEEEENS5_IJNS4_10UnderscoreESX_SX_EEEEENS4_13SM90_TMA_LOADENS4_14ComposedLayoutINS4_7SwizzleILi3ELi4ELi3EEENS4_18smem_ptr_flag_bitsILi32EEENST_INS5_IJNSA_ILi8EEESH_EEENS5_IJSH_SB_EEEEEEEvNS4_8identityES10_NS11_INS12_ILi1ELi4ELi3EEES15_NST_INS5_IJS16_S16_EEENS5_IJSB_S16_EEEEEEENS4_9Copy_AtomIJNS4_39AutoVectorizingCopyWithAssumedAlignmentILi128EEEfEEES1B_EENS_8epilogue10collective6detail29Sm90TmaWarpSpecializedAdapterINS1N_15DefaultEpilogueINS_10tfloat32_tESJ_SJ_NS1M_6thread17LinearCombinationIS1R_Li1EffLNS1S_9ScaleType4KindE0ELNS_15FloatRoundStyleE2ES1R_EENS1_15EpilogueDefaultEEEEEvvEEEEvNT_6ParamsE:
[----:B------:R-:W0:Y:S01]  /*0000*/  LDC R1, c[0x0][0x28] ;  /* 0x00000a00ff017b82 */ /* 0x000e220000000800 */
[----:B------:R-:W1:Y:S01]  /*0010*/  S2R R0, SR_TID.X ;  /* 0x0000000000007919 */ /* 0x000e620000002100 */
[----:B------:R-:W-:Y:S01]  /*0020*/  ELECT P0, URZ, PT ;  /* 0x00000000003f782f */ /* 0x000fe20003800000 */
[----:B------:R-:W-:Y:S01]  /*0030*/  BSSY B0, `(.L_x_0) ;  /* 0x0000014000007945 */ /* 0x000fe20003800000 */
[--C-:B-1----:R-:W-:Y:S02]  /*0040*/  SHF.R.U32.HI R2, RZ, 0x5, R0.reuse ;  /* 0x00000005ff027819 */ /* 0x102fe40000011600 */
[----:B------:R-:W-:-:S03]  /*0050*/  SHF.R.U32.HI R101, RZ, 0x7, R0 ;  /* 0x00000007ff657819 */ /* 0x000fc60000011600 */
[----:B------:R-:W1:Y:S02]  /*0060*/  SHFL.IDX PT, R3, R2, RZ, 0x1f ;  /* 0x00001fff02037589 */ /* 0x000e6400000e0000 */
[----:B-1----:R-:W-:Y:S02]  /*0070*/  R2UR UR4, R3 ;  /* 0x00000000030472ca */ /* 0x002fe400000e0000 */
[----:B------:R1:W2:Y:S11]  /*0080*/  SHFL.IDX PT, R3, R101, RZ, 0x1f ;  /* 0x00001fff65037589 */ /* 0x0002b600000e0000 */
[----:B------:R-:W-:-:S02]  /*0090*/  USHF.R.S32.HI UR5, URZ, 0x1f, UR4 ;  /* 0x0000001f3f057899 */ /* 0x000fc40008011404 */
[----:B------:R-:W-:Y:S02]  /*00a0*/  ISETP.NE.OR P0, PT, RZ, UR4, !P0 ;  /* 0x00000004ff007c0c */ /* 0x000fe4000c705670 */
[----:B------:R-:W-:-:S04]  /*00b0*/  ULEA.HI UR5, UR5, UR4, URZ, 0x2 ;  /* 0x0000000405057291 */ /* 0x000fc8000f8f103f */
[----:B------:R-:W-:-:S04]  /*00c0*/  ULOP3.LUT UR5, UR5, 0xfffffffc, URZ, 0xc0, !UPT ;  /* 0xfffffffc05057892 */ /* 0x000fc8000f8ec03f */
[----:B------:R-:W-:-:S03]  /*00d0*/  UIADD3 UR4, UR4, -UR5, URZ ;  /* 0x8000000504047290 */ /* 0x000fc6000fffe03f */
[----:B012---:R-:W-:Y:S09]  /*00e0*/  @P0 BRA `(.L_x_1) ;  /* 0x0000000000200947 */ /* 0x007ff20003800000 */
[----:B------:R-:W-:Y:S02]  /*00f0*/  ULDC.64 UR6, c[0x0][0x198] ;  /* 0x0000660000067ab9 */ /* 0x000fe40000000a00 */
[----:B------:R-:W-:Y:S02]  /*0100*/  UIADD3 UR8, UP0, UR6, 0xf0, URZ ;  /* 0x000000f006087890 */ /* 0x000fe4000ff1e03f */
[----:B------:R-:W-:Y:S02]  /*0110*/  UIADD3 UR6, UP1, UR6, 0x1f0, URZ ;  /* 0x000001f006067890 */ /* 0x000fe4000ff3e03f */
[----:B------:R-:W-:Y:S02]  /*0120*/  UIADD3.X UR9, URZ, UR7, URZ, UP0, !UPT ;  /* 0x000000073f097290 */ /* 0x000fe400087fe43f */
[----:B------:R-:W-:-:S07]  /*0130*/  UIADD3.X UR7, URZ, UR7, URZ, UP1, !UPT ;  /* 0x000000073f077290 */ /* 0x000fce0008ffe43f */
[----:B------:R0:W-:Y:S02]  /*0140*/  UTMACCTL.PF [UR8] ;  /* 0x00000000080079b9 */ /* 0x0001e40008040000 */
[----:B------:R0:W-:Y:S02]  /*0150*/  UTMACCTL.PF [UR6] ;  /* 0x00000000060079b9 */ /* 0x0001e40008040000 */
[----:B0-----:R-:W-:Y:S01]  /*0160*/  NOP ;  /* 0x0000000000007918 */ /* 0x001fe20000000000 */
.L_x_1:
[----:B------:R-:W-:Y:S05]  /*0170*/  BSYNC B0 ;  /* 0x0000000000007941 */ /* 0x000fea0003800000 */
.L_x_0:
[----:B------:R-:W0:Y:S01]  /*0180*/  SHFL.IDX PT, R4, R2, RZ, 0x1f ;  /* 0x00001fff02047589 */ /* 0x000e2200000e0000 */
[----:B------:R-:W-:Y:S01]  /*0190*/  R2UR UR13, R3 ;  /* 0x00000000030d72ca */ /* 0x000fe200000e0000 */
[----:B------:R-:W-:-:S04]  /*01a0*/  UISETP.NE.AND UP0, UPT, UR4, 0x3, UPT ;  /* 0x000000030400788c */ /* 0x000fc8000bf05270 */
[----:B------:R-:W-:-:S08]  /*01b0*/  UISETP.EQ.OR UP0, UPT, UR4, URZ, !UP0 ;  /* 0x0000003f0400728c */ /* 0x000fd0000c702670 */
[----:B------:R-:W-:Y:S02]  /*01c0*/  UIADD3 UR12, UR13, -0x1, URZ ;  /* 0xffffffff0d0c7890 */ /* 0x000fe4000fffe03f */
[----:B------:R-:W-:Y:S02]  /*01d0*/  UISETP.EQ.AND UP0, UPT, UR13, URZ, UP0 ;  /* 0x0000003f0d00728c */ /* 0x000fe40008702270 */
[----:B------:R-:W-:Y:S02]  /*01e0*/  UISETP.GE.U32.AND UP1, UPT, UR12, 0x2, UPT ;  /* 0x000000020c00788c */ /* 0x000fe4000bf26070 */
[----:B------:R-:W-:Y:S01]  /*01f0*/  USEL UR49, URZ, 0x1, !UP0 ;  /* 0x000000013f317887 */ /* 0x000fe2000c000000 */
[----:B0-----:R-:W-:-:S03]  /*0200*/  ISETP.NE.AND P0, PT, R4, RZ, PT ;  /* 0x000000ff0400720c */ /* 0x001fc60003f05270 */
[----:B------:R-:W-:-:S10]  /*0210*/  USEL UR49, UR49, 0x2, UP1 ;  /* 0x0000000231317887 */ /* 0x000fd40008800000 */
[----:B------:R-:W-:Y:S05]  /*0220*/  @P0 BRA `(.L_x_2) ;  /* 0x00000000008c0947 */ /* 0x000fea0003800000 */
[----:B------:R-:W-:Y:S01]  /*0230*/  ELECT P0, URZ, PT ;  /* 0x00000000003f782f */ /* 0x000fe20003800000 */
[----:B------:R-:W-:-:S12]  /*0240*/  BSSY B0, `(.L_x_2) ;  /* 0x0000021000007945 */ /* 0x000fd80003800000 */
[----:B------:R-:W-:Y:S05]  /*0250*/  @!P0 BRA `(.L_x_3) ;  /* 0x00000000007c8947 */ /* 0x000fea0003800000 */
[----:B------:R-:W0:Y:S01]  /*0260*/  S2UR UR6, SR_CgaCtaId ;  /* 0x00000000000679c3 */ /* 0x000e220000008800 */
[----:B------:R-:W-:Y:S01]  /*0270*/  UMOV UR5, 0x400 ;  /* 0x0000040000057882 */ /* 0x000fe20000000000 */
[----:B------:R-:W-:Y:S01]  /*0280*/  UMOV UR7, 0x1 ;  /* 0x0000000100077882 */ /* 0x000fe20000000000 */
[----:B------:R-:W-:Y:S02]  /*0290*/  UMOV UR8, 0x80 ;  /* 0x0000008000087882 */ /* 0x000fe40000000000 */
[----:B------:R-:W-:-:S04]  /*02a0*/  UIADD3 UR8, -UR8, 0x100000, URZ ;  /* 0x0010000008087890 */ /* 0x000fc8000fffe13f */
[----:B------:R-:W-:Y:S02]  /*02b0*/  USHF.L.U32 UR9, UR8, 0xb, URZ ;  /* 0x0000000b08097899 */ /* 0x000fe4000800063f */
[----:B------:R-:W-:Y:S02]  /*02c0*/  USHF.L.U32 UR8, UR8, 0x1, URZ ;  /* 0x0000000108087899 */ /* 0x000fe4000800063f */
[----:B0-----:R-:W-:Y:S02]  /*02d0*/  ULEA UR5, UR6, UR5, 0x18 ;  /* 0x0000000506057291 */ /* 0x001fe4000f8ec03f */
[----:B------:R-:W-:-:S04]  /*02e0*/  UIADD3 UR6, -UR7, 0x100000, URZ ;  /* 0x0010000007067890 */ /* 0x000fc8000fffe13f */
[----:B------:R-:W-:Y:S02]  /*02f0*/  USHF.L.U32 UR7, UR6, 0xb, URZ ;  /* 0x0000000b06077899 */ /* 0x000fe4000800063f */
[----:B------:R-:W-:Y:S01]  /*0300*/  USHF.L.U32 UR6, UR6, 0x1, URZ ;  /* 0x0000000106067899 */ /* 0x000fe2000800063f */
[----:B------:R-:W0:Y:S11]  /*0310*/  FENCE.VIEW.ASYNC.S ;  /* 0x00000000000073c6 */ /* 0x000e360000000000 */
[----:B0-----:R0:W1:Y:S01]  /*0320*/  SYNCS.EXCH.64 URZ, [UR5], UR6 ;  /* 0x00000006053f75b2 */ /* 0x0010620008000100 */
[----:B------:R0:W2:Y:S01]  /*0330*/  SYNCS.EXCH.64 URZ, [UR5+0x48], UR8 ;  /* 0x00004808053f75b2 */ /* 0x0000a20008000100 */
[----:B------:R0:W3:Y:S01]  /*0340*/  SYNCS.EXCH.64 URZ, [UR5+0x8], UR6 ;  /* 0x00000806053f75b2 */ /* 0x0000e20008000100 */
[----:B------:R0:W4:Y:S01]  /*0350*/  SYNCS.EXCH.64 URZ, [UR5+0x50], UR8 ;  /* 0x00005008053f75b2 */ /* 0x0001220008000100 */
[----:B------:R0:W0:Y:S01]  /*0360*/  SYNCS.EXCH.64 URZ, [UR5+0x10], UR6 ;  /* 0x00001006053f75b2 */ /* 0x0000220008000100 */
        /* <DEDUP_REMOVED lines=13> */
[----:B------:R-:W-:Y:S01]  /*0440*/  NOP ;  /* 0x0000000000007918 */ /* 0x000fe20000000000 */
.L_x_3:
[----:B0-----:R-:W-:Y:S05]  /*0450*/  BSYNC B0 ;  /* 0x0000000000007941 */ /* 0x001fea0003800000 */
.L_x_2:
[----:B------:R-:W0:Y:S01]  /*0460*/  SHFL.IDX PT, R4, R2, RZ, 0x1f ;  /* 0x00001fff02047589 */ /* 0x000e2200000e0000 */
[----:B------:R-:W-:Y:S01]  /*0470*/  ELECT P0, URZ, PT ;  /* 0x00000000003f782f */ /* 0x000fe20003800000 */
[----:B------:R-:W-:Y:S01]  /*0480*/  NOP ;  /* 0x0000000000007918 */ /* 0x000fe20000000000 */
[----:B------:R-:W-:Y:S01]  /*0490*/  ELECT P1, URZ, PT ;  /* 0x00000000003f782f */ /* 0x000fe20003820000 */
[----:B------:R-:W5:Y:S01]  /*04a0*/  SHFL.IDX PT, R3, R2, RZ, 0x1f ;  /* 0x00001fff02037589 */ /* 0x000f6200000e0000 */
[----:B------:R-:W-:Y:S01]  /*04b0*/  UMOV UR6, 0x20 ;  /* 0x0000002000067882 */ /* 0x000fe20000000000 */
[----:B------:R-:W-:Y:S01]  /*04c0*/  UMOV UR9, 0x80 ;  /* 0x0000008000097882 */ /* 0x000fe20000000000 */
[----:B------:R-:W-:Y:S01]  /*04d0*/  NOP ;  /* 0x0000000000007918 */ /* 0x000fe20000000000 */
[----:B------:R-:W1:Y:S01]  /*04e0*/  SHFL.IDX PT, R101, R101, RZ, 0x1f ;  /* 0x00001fff65657589 */ /* 0x000e6200000e0000 */
[----:B------:R-:W-:Y:S01]  /*04f0*/  ULDC.64 UR36, c[0x0][0x208] ;  /* 0x0000820000247ab9 */ /* 0x000fe20000000a00 */
[----:B0-----:R-:W-:-:S02]  /*0500*/  ISETP.NE.OR P0, PT, R4, RZ, !P0 ;  /* 0x000000ff0400720c */ /* 0x001fc40004705670 */
[----:B-----5:R-:W-:Y:S02]  /*0510*/  ISETP.NE.OR P1, PT, R3, RZ, !P1 ;  /* 0x000000ff0300720c */ /* 0x020fe40004f25670 */
[----:B------:R-:W-:-:S04]  /*0520*/  SHF.R.S32.HI R3, RZ, 0x1f, R0 ;  /* 0x0000001fff037819 */ /* 0x000fc80000011400 */
[----:B------:R-:W-:-:S05]  /*0530*/  LEA.HI R3, R3, R0, RZ, 0x7 ;  /* 0x0000000003037211 */ /* 0x000fca00078f38ff */
[----:B------:R-:W-:Y:S01]  /*0540*/  VOTEU.ALL UP0, P0 ;  /* 0x00000000003f7886 */ /* 0x000fe20000000000 */
[----:B------:R-:W-:Y:S01]  /*0550*/  LOP3.LUT R3, R3, 0xffffff80, RZ, 0xc0, !PT ;  /* 0xffffff8003037812 */ /* 0x000fe200078ec0ff */
[----:B------:R-:W-:-:S03]  /*0560*/  VOTEU.ALL UP1, P1 ;  /* 0x00000000003f7886 */ /* 0x000fc60000820000 */
[----:B------:R-:W0:Y:S01]  /*0570*/  @!UP0 S2UR UR8, SR_CgaCtaId ;  /* 0x00000000000889c3 */ /* 0x000e220000008800 */
[----:B------:R-:W-:Y:S01]  /*0580*/  @!UP0 UMOV UR5, 0x400 ;  /* 0x0000040000058882 */ /* 0x000fe20000000000 */
[----:B------:R-:W-:-:S04]  /*0590*/  @!UP0 UIADD3 UR6, -UR6, 0x100000, URZ ;  /* 0x0010000006068890 */ /* 0x000fc8000fffe13f */
[----:B------:R-:W-:Y:S02]  /*05a0*/  @!UP0 USHF.L.U32 UR7, UR6, 0xb, URZ ;  /* 0x0000000b06078899 */ /* 0x000fe4000800063f */
[----:B------:R-:W-:Y:S01]  /*05b0*/  @!UP0 USHF.L.U32 UR6, UR6, 0x1, URZ ;  /* 0x0000000106068899 */ /* 0x000fe2000800063f */
[----:B------:R-:W-:Y:S01]  /*05c0*/  IMAD.IADD R23, R0, 0x1, -R3 ;  /* 0x0000000100177824 */ /* 0x000fe200078e0a03 */
[----:B------:R-:W-:Y:S01]  /*05d0*/  @!UP1 UMOV UR10, 0x400 ;  /* 0x00000400000a9882 */ /* 0x000fe20000000000 */
[----:B------:R-:W-:Y:S01]  /*05e0*/  VOTEU.ALL UP2, P1 ;  /* 0x00000000003f7886 */ /* 0x000fe20000840000 */
[----:B------:R-:W-:Y:S01]  /*05f0*/  VOTEU.ALL UP3, P1 ;  /* 0x00000000003f7886 */ /* 0x000fe20000860000 */
[----:B------:R-:W-:Y:S01]  /*0600*/  VOTEU.ALL UP4, P1 ;  /* 0x00000000003f7886 */ /* 0x000fe20000880000 */
[----:B------:R-:W5:Y:S01]  /*0610*/  @!UP1 S2UR UR11, SR_CgaCtaId ;  /* 0x00000000000b99c3 */ /* 0x000f620000008800 */
[----:B------:R-:W-:Y:S01]  /*0620*/  VOTEU.ALL UP5, P1 ;  /* 0x00000000003f7886 */ /* 0x000fe200008a0000 */
[----:B------:R-:W-:Y:S01]  /*0630*/  ISETP.NE.AND P1, PT, RZ, UR13, PT ;  /* 0x0000000dff007c0c */ /* 0x000fe2000bf25270 */
[----:B0-----:R-:W-:-:S02]  /*0640*/  @!UP0 ULEA UR5, UR8, UR5, 0x18 ;  /* 0x0000000508058291 */ /* 0x001fc4000f8ec03f */
[----:B------:R-:W-:-:S04]  /*0650*/  @!UP1 UIADD3 UR8, -UR9, 0x100000, URZ ;  /* 0x0010000009089890 */ /* 0x000fc8000fffe13f */
[----:B------:R-:W-:Y:S02]  /*0660*/  @!UP1 USHF.L.U32 UR9, UR8, 0xb, URZ ;  /* 0x0000000b08099899 */ /* 0x000fe4000800063f */
[----:B------:R-:W-:Y:S01]  /*0670*/  @!UP1 USHF.L.U32 UR8, UR8, 0x1, URZ ;  /* 0x0000000108089899 */ /* 0x000fe2000800063f */
[----:B------:R-:W-:Y:S01]  /*0680*/  VOTEU.ALL UP0, P0 ;  /* 0x00000000003f7886 */ /* 0x000fe20000000000 */
[----:B-----5:R-:W-:Y:S01]  /*0690*/  @!UP1 ULEA UR10, UR11, UR10, 0x18 ;  /* 0x0000000a0b0a9291 */ /* 0x020fe2000f8ec03f */
[----:B------:R-:W-:Y:S01]  /*06a0*/  VOTEU.ALL UP1, P0 ;  /* 0x00000000003f7886 */ /* 0x000fe20000020000 */
[----:B------:R-:W0:Y:S02]  /*06b0*/  FENCE.VIEW.ASYNC.S ;  /* 0x00000000000073c6 */ /* 0x000e240000000000 */
[----:B0-----:R-:W1:Y:S02]  /*06c0*/  @!UP0 SYNCS.EXCH.64 URZ, [UR5+0xc0], UR6 ;  /* 0x0000c006053f85b2 */ /* 0x001e640008000100 */
[----:B------:R0:W1:Y:S01]  /*06d0*/  @!UP1 SYNCS.EXCH.64 URZ, [UR5+0xc8], UR6 ;  /* 0x0000c806053f95b2 */ /* 0x0000620008000100 */
[----:B------:R-:W-:Y:S01]  /*06e0*/  NOP ;  /* 0x0000000000007918 */ /* 0x000fe20000000000 */
[----:B0-----:R-:W-:-:S02]  /*06f0*/  ULDC.64 UR6, c[0x0][0x598] ;  /* 0x0001660000067ab9 */ /* 0x001fc40000000a00 */
[----:B------:R-:W-:Y:S02]  /*0700*/  ISETP.NE.U32.AND P0, PT, RZ, UR6, PT ;  /* 0x00000006ff007c0c */ /* 0x000fe4000bf05070 */
[----:B------:R0:W1:Y:S02]  /*0710*/  @!UP2 SYNCS.EXCH.64 URZ, [UR10+0xa0], UR8 ;  /* 0x0000a0080a3fa5b2 */ /* 0x0000640008000100 */
[----:B------:R-:W-:Y:S01]  /*0720*/  ISETP.NE.AND.EX P0, PT, RZ, UR7, PT, P0 ;  /* 0x00000007ff007c0c */ /* 0x000fe2000bf05300 */
[----:B------:R0:W1:Y:S01]  /*0730*/  @!UP3 SYNCS.EXCH.64 URZ, [UR10+0xa8], UR8 ;  /* 0x0000a8080a3fb5b2 */ /* 0x0000620008000100 */
[----:B------:R0:W1:Y:S01]  /*0740*/  @!UP4 SYNCS.EXCH.64 URZ, [UR10+0xb0], UR8 ;  /* 0x0000b0080a3fc5b2 */ /* 0x0000620008000100 */
[----:B------:R0:W1:Y:S01]  /*0750*/  @!UP5 SYNCS.EXCH.64 URZ, [UR10+0xb8], UR8 ;  /* 0x0000b8080a3fd5b2 */ /* 0x0000620008000100 */
[----:B------:R-:W-:Y:S01]  /*0760*/  NOP ;  /* 0x0000000000007918 */ /* 0x000fe20000000000 */
[----:B-1234-:R-:W-:Y:S08]  /*0770*/  BAR.SYNC.DEFER_BLOCKING 0x0 ;  /* 0x0000000000007b1d */ /* 0x01eff00000010000 */
[----:B0-----:R-:W-:Y:S05]  /*0780*/  @!P0 BRA `(.L_x_4) ;  /* 0x00000000001c8947 */ /* 0x001fea0003800000 */
[----:B------:R-:W0:Y:S02]  /*0790*/  LDC.64 R2, c[0x0][0x598] ;  /* 0x00016600ff027b82 */ /* 0x000e240000000a00 */
[----:B0-----:R-:W2:Y:S02]  /*07a0*/  LDG.E.64 R2, desc[UR36][R2.64] ;  /* 0x0000002402027981 */ /* 0x001ea4000c1e1b00 */
[----:B--2---:R-:W-:-:S04]  /*07b0*/  ISETP.NE.U32.AND P0, PT, R2, RZ, PT ;  /* 0x000000ff0200720c */ /* 0x004fc80003f05070 */
[----:B------:R-:W-:-:S13]  /*07c0*/  ISETP.NE.AND.EX P0, PT, R3, RZ, PT, P0 ;  /* 0x000000ff0300720c */ /* 0x000fda0003f05300 */
[----:B------:R-:W-:Y:S05]  /*07d0*/  @!P0 BRA `(.L_x_4) ;  /* 0x0000000000088947 */ /* 0x000fea0003800000 */
[----:B------:R1:W5:Y:S01]  /*07e0*/  LD.E R88, desc[UR36][R2.64] ;  /* 0x0000002402587980 */ /* 0x000362000c101900 */
[----:B------:R-:W-:Y:S05]  /*07f0*/  BRA `(.L_x_5) ;  /* 0x0000000000247947 */ /* 0x000fea0003800000 */
.L_x_4:
[----:B------:R-:W-:Y:S02]  /*0800*/  ULDC.64 UR6, c[0x0][0x588] ;  /* 0x0001620000067ab9 */ /* 0x000fe40000000a00 */
[----:B------:R-:W-:-:S04]  /*0810*/  ISETP.NE.U32.AND P0, PT, RZ, UR6, PT ;  /* 0x00000006ff007c0c */ /* 0x000fc8000bf05070 */
[----:B------:R-:W-:-:S13]  /*0820*/  ISETP.NE.AND.EX P0, PT, RZ, UR7, PT, P0 ;  /* 0x00000007ff007c0c */ /* 0x000fda000bf05300 */
[----:B------:R-:W-:Y:S05]  /*0830*/  @!P0 BRA `(.L_x_6) ;  /* 0x00000000000c8947 */ /* 0x000fea0003800000 */
[----:B------:R-:W0:Y:S02]  /*0840*/  LDC.64 R88, c[0x0][0x588] ;  /* 0x00016200ff587b82 */ /* 0x000e240000000a00 */
[----:B0-----:R0:W5:Y:S01]  /*0850*/  LDG.E R88, desc[UR36][R88.64] ;  /* 0x0000002458587981 */ /* 0x001162000c1e1900 */
[----:B------:R-:W-:Y:S05]  /*0860*/  BRA `(.L_x_5) ;  /* 0x0000000000087947 */ /* 0x000fea0003800000 */
.L_x_6:
[----:B------:R-:W-:Y:S02]  /*0870*/  ULDC UR5, c[0x0][0x580] ;  /* 0x0001600000057ab9 */ /* 0x000fe40000000800 */
[----:B------:R-:W-:-:S07]  /*0880*/  IMAD.U32 R88, RZ, RZ, UR5 ;  /* 0x00000005ff587e24 */ /* 0x000fce000f8e00ff */
.L_x_5:
[----:B------:R-:W-:Y:S02]  /*0890*/  ULDC.64 UR6, c[0x0][0x5a0] ;  /* 0x0001680000067ab9 */ /* 0x000fe40000000a00 */
[----:B------:R-:W-:-:S04]  /*08a0*/  ISETP.NE.U32.AND P0, PT, RZ, UR6, PT ;  /* 0x00000006ff007c0c */ /* 0x000fc8000bf05070 */
[----:B------:R-:W-:-:S13]  /*08b0*/  ISETP.NE.AND.EX P0, PT, RZ, UR7, PT, P0 ;  /* 0x00000007ff007c0c */ /* 0x000fda000bf05300 */
[----:B------:R-:W-:Y:S05]  /*08c0*/  @!P0 BRA `(.L_x_7) ;  /* 0x00000000001c8947 */ /* 0x000fea0003800000 */
[----:B-1----:R-:W1:Y:S02]  /*08d0*/  LDC.64 R2, c[0x0][0x5a0] ;  /* 0x00016800ff027b82 */ /* 0x002e640000000a00 */
[----:B-1----:R-:W2:Y:S02]  /*08e0*/  LDG.E.64 R2, desc[UR36][R2.64] ;  /* 0x0000002402027981 */ /* 0x002ea4000c1e1b00 */
[----:B--2---:R-:W-:-:S04]  /*08f0*/  ISETP.NE.U32.AND P0, PT, R2, RZ, PT ;  /* 0x000000ff0200720c */ /* 0x004fc80003f05070 */
[----:B------:R-:W-:-:S13]  /*0900*/  ISETP.NE.AND.EX P0, PT, R3, RZ, PT, P0 ;  /* 0x000000ff0300720c */ /* 0x000fda0003f05300 */
[----:B------:R-:W-:Y:S05]  /*0910*/  @!P0 BRA `(.L_x_7) ;  /* 0x0000000000088947 */ /* 0x000fea0003800000 */
[----:B0-----:R2:W5:Y:S01]  /*0920*/  LD.E R89, desc[UR36][R2.64] ;  /* 0x0000002402597980 */ /* 0x001562000c101900 */
[----:B------:R-:W-:Y:S05]  /*0930*/  BRA `(.L_x_8) ;  /* 0x0000000000247947 */ /* 0x000fea0003800000 */
.L_x_7:
[----:B------:R-:W-:Y:S02]  /*0940*/  ULDC.64 UR6, c[0x0][0x590] ;  /* 0x0001640000067ab9 */ /* 0x000fe40000000a00 */
[----:B------:R-:W-:-:S04]  /*0950*/  ISETP.NE.U32.AND P0, PT, RZ, UR6, PT ;  /* 0x00000006ff007c0c */ /* 0x000fc8000bf05070 */
[----:B------:R-:W-:-:S13]  /*0960*/  ISETP.NE.AND.EX P0, PT, RZ, UR7, PT, P0 ;  /* 0x00000007ff007c0c */ /* 0x000fda000bf05300 */
[----:B------:R-:W-:Y:S05]  /*0970*/  @!P0 BRA `(.L_x_9) ;  /* 0x00000000000c8947 */ /* 0x000fea0003800000 */
[----:B-1----:R-:W0:Y:S02]  /*0980*/  LDC.64 R2, c[0x0][0x590] ;  /* 0x00016400ff027b82 */ /* 0x002e240000000a00 */
[----:B0-----:R0:W5:Y:S01]  /*0990*/  LDG.E R89, desc[UR36][R2.64] ;  /* 0x0000002402597981 */ /* 0x001162000c1e1900 */
[----:B------:R-:W-:Y:S05]  /*09a0*/  BRA `(.L_x_8) ;  /* 0x0000000000087947 */ /* 0x000fea0003800000 */
.L_x_9:
[----:B------:R-:W-:Y:S02]  /*09b0*/  ULDC UR5, c[0x0][0x584] ;  /* 0x0001610000057ab9 */ /* 0x000fe40000000800 */
[----:B0-----:R-:W-:-:S07]  /*09c0*/  IMAD.U32 R89, RZ, RZ, UR5 ;  /* 0x00000005ff597e24 */ /* 0x001fce000f8e00ff */
.L_x_8:
[----:B012---:R-:W0:Y:S01]  /*09d0*/  LDC R2, c[0x0][0x65c] ;  /* 0x00019700ff027b82 */ /* 0x007e220000000800 */
[----:B------:R-:W1:Y:S01]  /*09e0*/  S2R R12, SR_CTAID.Y ;  /* 0x00000000000c7919 */ /* 0x000e620000002600 */
[----:B------:R-:W-:Y:S01]  /*09f0*/  UISETP.NE.AND UP0, UPT, UR13, 0x2, UPT ;  /* 0x000000020d00788c */ /* 0x000fe2000bf05270 */
[----:B------:R-:W-:Y:S01]  /*0a00*/  IMAD.MOV.U32 R5, RZ, RZ, RZ ;  /* 0x000000ffff057224 */ /* 0x000fe200078e00ff */
[----:B------:R-:W-:Y:S01]  /*0a10*/  ULDC UR5, c[0x0][0x28c] ;  /* 0x0000a30000057ab9 */ /* 0x000fe20000000800 */
[----:B------:R-:W2:Y:S01]  /*0a20*/  S2R R4, SR_CTAID.X ;  /* 0x0000000000047919 */ /* 0x000ea20000002500 */
[----:B------:R-:W-:Y:S01]  /*0a30*/  UIADD3 UR5, UR5, 0x1f, URZ ;  /* 0x0000001f05057890 */ /* 0x000fe2000fffe03f */
[----:B------:R-:W-:Y:S01]  /*0a40*/  LOP3.LUT R26, R26, 0xfffffffd, RZ, 0xc0, !PT ;  /* 0xfffffffd1a1a7812 */ /* 0x000fe200078ec0ff */
[----:B------:R-:W-:Y:S01]  /*0a50*/  UMOV UR39, URZ ;  /* 0x0000003f00277c82 */ /* 0x000fe20008000000 */
[----:B------:R-:W-:Y:S01]  /*0a60*/  PLOP3.LUT P0, PT, PT, PT, UP0, 0x80, 0x0 ;  /* 0x000000000000781c */ /* 0x000fe20003f0f008 */
[----:B------:R-:W-:Y:S01]  /*0a70*/  USHF.R.S32.HI UR8, URZ, 0x1f, UR5 ;  /* 0x0000001f3f087899 */ /* 0x000fe20008011405 */
[----:B------:R-:W-:Y:S01]  /*0a80*/  UMOV UR38, URZ ;  /* 0x0000003f00267c82 */ /* 0x000fe20008000000 */
[----:B------:R-:W-:-:S02]  /*0a90*/  ULDC.64 UR10, c[0x0][0x650] ;  /* 0x00019400000a7ab9 */ /* 0x000fc40000000a00 */
[----:B------:R-:W-:-:S04]  /*0aa0*/  ULEA.HI UR8, UR8, UR5, URZ, 0x5 ;  /* 0x0000000508087291 */ /* 0x000fc8000f8f283f */
[----:B------:R-:W-:Y:S01]  /*0ab0*/  USHF.R.S32.HI UR46, URZ, 0x5, UR8 ;  /* 0x000000053f2e7899 */ /* 0x000fe20008011408 */
[----:B0-----:R-:W-:-:S13]  /*0ac0*/  ISETP.NE.AND P2, PT, R2, 0x1, PT ;  /* 0x000000010200780c */ /* 0x001fda0003f45270 */
[----:B------:R-:W2:Y:S01]  /*0ad0*/  @P2 LDC R17, c[0x0][0x10] ;  /* 0x00000400ff112b82 */ /* 0x000ea20000000800 */
[----:B-1----:R-:W-:Y:S01]  /*0ae0*/  @P2 IMAD.MOV.U32 R6, RZ, RZ, R12 ;  /* 0x000000ffff062224 */ /* 0x002fe200078e000c */
[----:B------:R-:W-:Y:S01]  /*0af0*/  @P2 LOP3.LUT R26, R26, 0x2, RZ, 0xfc, !PT ;  /* 0x000000021a1a2812 */ /* 0x000fe200078efcff */
[----:B------:R-:W-:-:S05]  /*0b00*/  @P2 IMAD.MOV.U32 R7, RZ, RZ, RZ ;  /* 0x000000ffff072224 */ /* 0x000fca00078e00ff */
[----:B------:R-:W0:Y:S01]  /*0b10*/  @!P2 LDC R3, c[0x0][0xc] ;  /* 0x00000300ff03ab82 */ /* 0x000e220000000800 */
[----:B------:R-:W-:Y:S01]  /*0b20*/  ULDC UR6, c[0x0][0xc] ;  /* 0x0000030000067ab9 */ /* 0x000fe20000000800 */
[----:B------:R-:W-:Y:S01]  /*0b30*/  ULDC UR7, c[0x0][0x10] ;  /* 0x0000040000077ab9 */ /* 0x000fe20000000800 */
[----:B------:R-:W-:Y:S01]  /*0b40*/  ULDC UR5, c[0x0][0x14] ;  /* 0x0000050000057ab9 */ /* 0x000fe20000000800 */
[----:B------:R-:W-:-:S04]  /*0b50*/  UIMAD.WIDE.U32 UR6, UR6, UR7, URZ ;  /* 0x00000007060672a5 */ /* 0x000fc8000f8e003f */
[----:B------:R-:W-:Y:S02]  /*0b60*/  UIMAD.WIDE.U32 UR52, UR6, UR5, URZ ;  /* 0x00000005063472a5 */ /* 0x000fe4000f8e003f */
[----:B------:R-:W-:-:S04]  /*0b70*/  UIMAD UR45, UR7, UR5, URZ ;  /* 0x00000005072d72a4 */ /* 0x000fc8000f8e023f */
[----:B------:R-:W-:Y:S01]  /*0b80*/  UIADD3 UR45, UR53, UR45, URZ ;  /* 0x0000002d352d7290 */ /* 0x000fe2000fffe03f */
[----:B--2---:R-:W-:-:S04]  /*0b90*/  @P2 IMAD.WIDE.U32 R16, R4, R17, R6 ;  /* 0x0000001104102225 */ /* 0x004fc800078e0006 */
[----:B0-----:R-:W-:-:S04]  /*0ba0*/  @!P2 IMAD.WIDE.U32 R6, R3, R12, R4 ;  /* 0x0000000c0306a225 */ /* 0x001fc800078e0004 */
[----:B------:R-:W-:Y:S02]  /*0bb0*/  @P2 IMAD.MOV.U32 R3, RZ, RZ, RZ ;  /* 0x000000ffff032224 */ /* 0x000fe400078e00ff */
[----:B------:R-:W-:Y:S02]  /*0bc0*/  @!P2 IMAD.MOV.U32 R16, RZ, RZ, R6 ;  /* 0x000000ffff10a224 */ /* 0x000fe400078e0006 */
[----:B------:R-:W-:Y:S02]  /*0bd0*/  @P2 IMAD.IADD R17, R17, 0x1, R3 ;  /* 0x0000000111112824 */ /* 0x000fe400078e0203 */
[----:B------:R-:W-:Y:S01]  /*0be0*/  @!P2 IMAD.MOV.U32 R17, RZ, RZ, R7 ;  /* 0x000000ffff11a224 */ /* 0x000fe200078e0007 */
[----:B------:R-:W-:Y:S06]  /*0bf0*/  @P0 BRA `(.L_x_10) ;  /* 0x0000000000200947 */ /* 0x000fec0003800000 */
[----:B------:R-:W-:Y:S01]  /*0c00*/  UISETP.GE.U32.AND UP0, UPT, UR46, 0x9, UPT ;  /* 0x000000092e00788c */ /* 0x000fe2000bf06070 */
[----:B------:R-:W-:Y:S01]  /*0c10*/  IADD3 R16, P0, R16, UR52, RZ ;  /* 0x0000003410107c10 */ /* 0x000fe2000ff1e0ff */
[----:B------:R-:W-:Y:S01]  /*0c20*/  UIMAD.WIDE.U32 UR6, UR46, 0x38e38e39, URZ ;  /* 0x38e38e392e0678a5 */ /* 0x000fe2000f8e003f */
[----:B------:R-:W-:Y:S02]  /*0c30*/  UMOV UR38, URZ ;  /* 0x0000003f00267c82 */ /* 0x000fe40008000000 */
[----:B------:R-:W-:Y:S01]  /*0c40*/  IADD3.X R17, R17, UR45, RZ, P0, !PT ;  /* 0x0000002d11117c10 */ /* 0x000fe200087fe4ff */
[----:B------:R-:W-:-:S04]  /*0c50*/  USHF.R.U32.HI UR6, URZ, 0x1, UR7 ;  /* 0x000000013f067899 */ /* 0x000fc80008011607 */
[----:B------:R-:W-:Y:S02]  /*0c60*/  UIMAD UR39, UR6, -0x9, UR46 ;  /* 0xfffffff7062778a4 */ /* 0x000fe4000f8e022e */
[----:B------:R-:W-:-:S12]  /*0c70*/  @UP0 ULOP3.LUT UR38, UR6, 0x1, URZ, 0xc0, !UPT ;  /* 0x0000000106260892 */ /* 0x000fd8000f8ec03f */
.L_x_10:
[----:B------:R-:W-:Y:S01]  /*0c80*/  ISETP.GE.U32.AND P0, PT, R16, UR10, PT ;  /* 0x0000000a10007c0c */ /* 0x000fe2000bf06070 */
[----:B------:R-:W-:Y:S01]  /*0c90*/  IMAD.MOV.U32 R22, RZ, RZ, -0x1 ;  /* 0xffffffffff167424 */ /* 0x000fe200078e00ff */
[----:B------:R-:W-:Y:S01]  /*0ca0*/  PRMT R3, RZ, 0x7610, R3 ;  /* 0x00007610ff037816 */ /* 0x000fe20000000003 */
[----:B------:R-:W-:Y:S01]  /*0cb0*/  IMAD.MOV.U32 R18, RZ, RZ, -0x1 ;  /* 0xffffffffff127424 */ /* 0x000fe200078e00ff */
[----:B------:R-:W-:Y:S01]  /*0cc0*/  ISETP.GE.U32.AND.EX P0, PT, R17, UR11, PT, P0 ;  /* 0x0000000b11007c0c */ /* 0x000fe2000bf06100 */
[----:B------:R-:W-:-:S12]  /*0cd0*/  IMAD.MOV.U32 R19, RZ, RZ, -0x1 ;  /* 0xffffffffff137424 */ /* 0x000fd800078e00ff */
[----:B------:R-:W-:Y:S05]  /*0ce0*/  @P0 BRA `(.L_x_11) ;  /* 0x0000000400580947 */ /* 0x000fea0003800000 */
[----:B------:R-:W0:Y:S01]  /*0cf0*/  LDC.64 R14, c[0x0][0x628] ;  /* 0x00018a00ff0e7b82 */ /* 0x000e220000000a00 */
[----:B------:R-:W-:Y:S02]  /*0d00*/  IMAD.MOV.U32 R6, RZ, RZ, R16 ;  /* 0x000000ffff067224 */ /* 0x000fe400078e0010 */
[----:B------:R-:W-:-:S05]  /*0d10*/  IMAD.MOV.U32 R7, RZ, RZ, R17 ;  /* 0x000000ffff077224 */ /* 0x000fca00078e0011 */
[----:B------:R-:W1:Y:S08]  /*0d20*/  LDC R18, c[0x0][0x630] ;  /* 0x00018c00ff127b82 */ /* 0x000e700000000800 */
[----:B------:R-:W2:Y:S01]  /*0d30*/  LDC.64 R20, c[0x0][0x620] ;  /* 0x00018800ff147b82 */ /* 0x000ea20000000a00 */
[----:B0-----:R-:W-:-:S04]  /*0d40*/  ISETP.NE.U32.AND P0, PT, R14, RZ, PT ;  /* 0x000000ff0e00720c */ /* 0x001fc80003f05070 */
[----:B------:R-:W-:-:S13]  /*0d50*/  ISETP.NE.AND.EX P0, PT, R15, RZ, PT, P0 ;  /* 0x000000ff0f00720c */ /* 0x000fda0003f05300 */
[----:B-12---:R-:W-:Y:S05]  /*0d60*/  @!P0 BRA `(.L_x_12) ;  /* 0x0000000000288947 */ /* 0x006fea0003800000 */
[----:B------:R-:W0:Y:S02]  /*0d70*/  LDC R3, c[0x0][0x634] ;  /* 0x00018d00ff037b82 */ /* 0x000e240000000800 */
[----:B0-----:R-:W-:-:S05]  /*0d80*/  IADD3 R3, P0, R16, R3, RZ ;  /* 0x0000000310037210 */ /* 0x001fca0007f1e0ff */
[----:B------:R-:W-:-:S04]  /*0d90*/  IMAD.X R13, RZ, RZ, R17, P0 ;  /* 0x000000ffff0d7224 */ /* 0x000fc800000e0611 */
[----:B------:R-:W-:-:S04]  /*0da0*/  IMAD.WIDE.U32 R6, R13, R14, RZ ;  /* 0x0000000e0d067225 */ /* 0x000fc800078e00ff */
[----:B------:R-:W-:-:S04]  /*0db0*/  IMAD.WIDE.U32 R8, P0, R3, R15, R6 ;  /* 0x0000000f03087225 */ /* 0x000fc80007800006 */
[----:B------:R-:W-:-:S04]  /*0dc0*/  IMAD.WIDE.U32 R6, R3, R14, RZ ;  /* 0x0000000e03067225 */ /* 0x000fc800078e00ff */
[----:B------:R-:W-:Y:S01]  /*0dd0*/  IMAD.X R11, RZ, RZ, RZ, P0 ;  /* 0x000000ffff0b7224 */ /* 0x000fe200000e06ff */
[----:B------:R-:W-:Y:S01]  /*0de0*/  IADD3 RZ, P0, R7, R8, RZ ;  /* 0x0000000807ff7210 */ /* 0x000fe20007f1e0ff */
[----:B------:R-:W-:-:S04]  /*0df0*/  IMAD.MOV.U32 R10, RZ, RZ, R9 ;  /* 0x000000ffff0a7224 */ /* 0x000fc800078e0009 */
[----:B------:R-:W-:-:S08]  /*0e00*/  IMAD.WIDE.U32.X R6, R13, R15, R10, P0 ;  /* 0x0000000f0d067225 */ /* 0x000fd000000e040a */
.L_x_12:
[-CC-:B------:R-:W-:Y:S01]  /*0e10*/  SHF.R.U64 R29, R6, R18.reuse, R7.reuse ;  /* 0x00000012061d7219 */ /* 0x180fe20000001207 */
[----:B------:R-:W0:Y:S01]  /*0e20*/  LDC R10, c[0x0][0x618] ;  /* 0x00018600ff0a7b82 */ /* 0x000e220000000800 */
[----:B------:R-:W-:Y:S01]  /*0e30*/  SHF.R.U32.HI R5, RZ, R18, R7 ;  /* 0x00000012ff057219 */ /* 0x000fe20000011607 */
[----:B------:R-:W-:Y:S01]  /*0e40*/  ULDC UR5, c[0x0][0x150] ;  /* 0x0000540000057ab9 */ /* 0x000fe20000000800 */
[----:B------:R-:W-:Y:S02]  /*0e50*/  IADD3 R9, P0, RZ, -R29, RZ ;  /* 0x8000001dff097210 */ /* 0x000fe40007f1e0ff */
[----:B------:R-:W-:-:S03]  /*0e60*/  I2FP.F32.U32 R3, R4 ;  /* 0x0000000400037245 */ /* 0x000fc60000201000 */
[----:B------:R-:W1:Y:S01]  /*0e70*/  LDC.64 R24, c[0x0][0x640] ;  /* 0x00019000ff187b82 */ /* 0x000e620000000a00 */
[----:B------:R-:W-:Y:S02]  /*0e80*/  IMAD.X R11, RZ, RZ, ~R5, P0 ;  /* 0x000000ffff0b7224 */ /* 0x000fe400000e0e05 */
[----:B------:R-:W-:Y:S01]  /*0e90*/  FMUL R3, R3, UR5 ;  /* 0x0000000503037c20 */ /* 0x000fe20008400000 */
[----:B------:R-:W-:Y:S01]  /*0ea0*/  IMAD.WIDE.U32 R6, R9, R20, R16 ;  /* 0x0000001409067225 */ /* 0x000fe200078e0010 */
[----:B------:R-:W-:-:S03]  /*0eb0*/  ULDC UR5, c[0x0][0x154] ;  /* 0x0000550000057ab9 */ /* 0x000fc60000000800 */
[----:B------:R-:W-:Y:S01]  /*0ec0*/  IMAD R8, R11, R20, RZ ;  /* 0x000000140b087224 */ /* 0x000fe200078e02ff */
[----:B------:R-:W2:Y:S01]  /*0ed0*/  LDC R5, c[0x0][0x144] ;  /* 0x00005100ff057b82 */ /* 0x000ea20000000800 */
[----:B------:R-:W3:Y:S02]  /*0ee0*/  F2I.U32.TRUNC.NTZ R3, R3 ;  /* 0x0000000300037305 */ /* 0x000ee4000020f000 */
[----:B------:R-:W-:-:S04]  /*0ef0*/  IMAD R9, R9, R21, R8 ;  /* 0x0000001509097224 */ /* 0x000fc800078e0208 */
[----:B------:R-:W-:Y:S01]  /*0f00*/  IMAD.IADD R7, R7, 0x1, R9 ;  /* 0x0000000107077824 */ /* 0x000fe200078e0209 */
[----:B------:R-:W4:Y:S01]  /*0f10*/  LDC R18, c[0x0][0x608] ;  /* 0x00018200ff127b82 */ /* 0x000f220000000800 */
[----:B------:R-:W-:-:S03]  /*0f20*/  IMAD.MOV.U32 R9, RZ, RZ, -0x1 ;  /* 0xffffffffff097424 */ /* 0x000fc600078e00ff */
[----:B0-----:R-:W-:Y:S02]  /*0f30*/  SHF.R.U64 R14, R6, R10, R7 ;  /* 0x0000000a060e7219 */ /* 0x001fe40000001207 */
[----:B------:R-:W-:Y:S02]  /*0f40*/  I2FP.F32.U32 R6, R12 ;  /* 0x0000000c00067245 */ /* 0x000fe40000201000 */
[----:B------:R-:W0:Y:S01]  /*0f50*/  LDC R20, c[0x0][0x658] ;  /* 0x00019600ff147b82 */ /* 0x000e220000000800 */
[----:B-1----:R-:W-:Y:S01]  /*0f60*/  ISETP.NE.U32.AND P0, PT, R24, RZ, PT ;  /* 0x000000ff1800720c */ /* 0x002fe20003f05070 */
[----:B---3--:R-:W-:Y:S02]  /*0f70*/  IMAD.MOV R8, RZ, RZ, -R3 ;  /* 0x000000ffff087224 */ /* 0x008fe400078e0a03 */
[----:B------:R-:W-:Y:S01]  /*0f80*/  FMUL R6, R6, UR5 ;  /* 0x0000000506067c20 */ /* 0x000fe20008400000 */
[----:B------:R-:W-:Y:S02]  /*0f90*/  SHF.R.U32.HI R7, RZ, R10, R7 ;  /* 0x0000000aff077219 */ /* 0x000fe40000011607 */
[----:B------:R-:W-:Y:S01]  /*0fa0*/  ISETP.NE.AND.EX P0, PT, R25, RZ, PT, P0 ;  /* 0x000000ff1900720c */ /* 0x000fe20003f05300 */
[----:B------:R1:W3:Y:S01]  /*0fb0*/  F2I.U32.TRUNC.NTZ R13, R6 ;  /* 0x00000006000d7305 */ /* 0x0002e2000020f000 */
[----:B------:R-:W1:Y:S01]  /*0fc0*/  LDC R15, c[0x0][0x148] ;  /* 0x00005200ff0f7b82 */ /* 0x000e620000000800 */
[----:B--2---:R-:W-:-:S07]  /*0fd0*/  IMAD R3, R5, R8, R4 ;  /* 0x0000000805037224 */ /* 0x004fce00078e0204 */
[----:B------:R-:W2:Y:S01]  /*0fe0*/  LDC R21, c[0x0][0x600] ;  /* 0x00018000ff157b82 */ /* 0x000ea20000000800 */
[-CC-:B----4-:R-:W-:Y:S02]  /*0ff0*/  SHF.R.U64 R30, R14, R18.reuse, R7.reuse ;  /* 0x000000120e1e7219 */ /* 0x190fe40000001207 */
[----:B------:R-:W-:Y:S01]  /*1000*/  SHF.R.U32.HI R5, RZ, R18, R7 ;  /* 0x00000012ff057219 */ /* 0x000fe20000011607 */
[----:B------:R-:W-:-:S04]  /*1010*/  IMAD.MOV.U32 R7, RZ, RZ, 0x1 ;  /* 0x00000001ff077424 */ /* 0x000fc800078e00ff */
[----:B------:R-:W4:Y:S01]  /*1020*/  LDC R22, c[0x0][0x648] ;  /* 0x00019200ff167b82 */ /* 0x000f220000000800 */
[-C--:B0-----:R-:W-:Y:S02]  /*1030*/  SHF.L.U32 R4, R9, R20.reuse, RZ ;  /* 0x0000001409047219 */ /* 0x081fe400000006ff */
[--C-:B------:R-:W-:Y:S02]  /*1040*/  SHF.R.U64 R18, R30, R20, R5.reuse ;  /* 0x000000141e127219 */ /* 0x100fe40000001205 */
[----:B------:R-:W-:Y:S02]  /*1050*/  LOP3.LUT R11, RZ, R4, RZ, 0x33, !PT ;  /* 0x00000004ff0b7212 */ /* 0x000fe400078e33ff */
[-C--:B------:R-:W-:Y:S01]  /*1060*/  SHF.R.U32.HI R5, RZ, R20.reuse, R5 ;  /* 0x00000014ff057219 */ /* 0x080fe20000011605 */
[----:B------:R-:W0:Y:S01]  /*1070*/  LDC R27, c[0x0][0x638] ;  /* 0x00018e00ff1b7b82 */ /* 0x000e220000000800 */
[----:B------:R-:W-:Y:S01]  /*1080*/  SHF.L.U32 R10, R7, R20, RZ ;  /* 0x00000014070a7219 */ /* 0x000fe200000006ff */
[----:B------:R-:W-:-:S06]  /*1090*/  IMAD.MOV.U32 R4, RZ, RZ, R18 ;  /* 0x000000ffff047224 */ /* 0x000fcc00078e0012 */
[----:B------:R-:W0:Y:S01]  /*10a0*/  LDC R28, c[0x0][0x610] ;  /* 0x00018400ff1c7b82 */ /* 0x000e220000000800 */
[----:B-1-3--:R-:W-:Y:S05]  /*10b0*/  @!P0 BRA `(.L_x_13) ;  /* 0x0000000000288947 */ /* 0x00afea0003800000 */
[----:B------:R-:W1:Y:S02]  /*10c0*/  LDC R9, c[0x0][0x64c] ;  /* 0x00019300ff097b82 */ /* 0x000e640000000800 */
[----:B-1----:R-:W-:-:S05]  /*10d0*/  IADD3 R9, P0, R18, R9, RZ ;  /* 0x0000000912097210 */ /* 0x002fca0007f1e0ff */
        /* <DEDUP_REMOVED lines=8> */
.L_x_13:
[----:B----4-:R-:W-:Y:S01]  /*1160*/  SHF.R.U64 R4, R4, R22, R5 ;  /* 0x0000001604047219 */ /* 0x010fe20000001205 */
[----:B--2---:R-:W-:Y:S01]  /*1170*/  VIADD R5, R21, 0xffffffff ;  /* 0xffffffff15057836 */ /* 0x004fe20000000000 */
[----:B------:R-:W-:Y:S01]  /*1180*/  LOP3.LUT R11, R30, R11, RZ, 0xc0, !PT ;  /* 0x0000000b1e0b7212 */ /* 0x000fe200078ec0ff */
[----:B------:R-:W-:Y:S02]  /*1190*/  IMAD.MOV R13, RZ, RZ, -R13 ;  /* 0x000000ffff0d7224 */ /* 0x000fe400078e0a0d */
[----:B------:R-:W-:Y:S01]  /*11a0*/  IMAD.MOV R6, RZ, RZ, -R4 ;  /* 0x000000ffff067224 */ /* 0x000fe200078e0a04 */
[----:B------:R-:W-:Y:S01]  /*11b0*/  LOP3.LUT R5, R14, R5, RZ, 0xc0, !PT ;  /* 0x000000050e057212 */ /* 0x000fe200078ec0ff */
[----:B------:R-:W-:Y:S02]  /*11c0*/  IMAD R10, R10, R4, R11 ;  /* 0x000000040a0a7224 */ /* 0x000fe400078e020b */
[----:B------:R-:W-:Y:S02]  /*11d0*/  @P2 IMAD R3, R15, R13, R12 ;  /* 0x0000000d0f032224 */ /* 0x000fe400078e020c */
[----:B0-----:R-:W-:-:S02]  /*11e0*/  IMAD R4, R6, R27, R18 ;  /* 0x0000001b06047224 */ /* 0x001fc400078e0212 */
[----:B------:R-:W-:Y:S02]  /*11f0*/  IMAD R22, R10, R28, R3 ;  /* 0x0000001c0a167224 */ /* 0x000fe400078e0203 */
[----:B------:R-:W-:Y:S02]  /*1200*/  IMAD R5, R4, R21, R5 ;  /* 0x0000001504057224 */ /* 0x000fe400078e0205 */
[----:B------:R-:W-:Y:S02]  /*1210*/  IMAD.MOV.U32 R3, RZ, RZ, 0x1 ;  /* 0x00000001ff037424 */ /* 0x000fe400078e00ff */
[----:B------:R-:W-:Y:S01]  /*1220*/  IMAD.MOV.U32 R19, RZ, RZ, R29 ;  /* 0x000000ffff137224 */ /* 0x000fe200078e001d */
[----:B------:R-:W-:Y:S02]  /*1230*/  SEL R18, R5, R22, !P2 ;  /* 0x0000001605127207 */ /* 0x000fe40005000000 */
[----:B------:R-:W-:-:S07]  /*1240*/  SEL R22, R22, R5, !P2 ;  /* 0x0000000516167207 */ /* 0x000fce0005000000 */
.L_x_11:
[----:B------:R-:W-:Y:S05]  /*1250*/  @!P1 BRA `(.L_x_14) ;  /* 0x0000005c00f09947 */ /* 0x000fea0003800000 */
[----:B------:R-:W-:-:S06]  /*1260*/  UISETP.GT.U32.AND UP0, UPT, UR12, 0x1, UPT ;  /* 0x000000010c00788c */ /* 0x000fcc000bf04070 */
[----:B------:R-:W-:-:S13]  /*1270*/  PLOP3.LUT P0, PT, PT, PT, UP0, 0x80, 0x0 ;  /* 0x000000000000781c */ /* 0x000fda0003f0f008 */
[----:B------:R-:W-:Y:S05]  /*1280*/  @P0 EXIT ;  /* 0x000000000000094d */ /* 0x000fea0003800000 */
.L_x_15:
[----:B------:R-:W-:-:S08]  /*1290*/  NOP ;  /* 0x0000000000007918 */ /* 0x000fd00000000000 */
[----:B------:R-:W0:Y:S02]  /*12a0*/  USETMAXREG.TRY_ALLOC.CTAPOOL UP0, 0xe8 ;  /* 0x000000e8000079c8 */ /* 0x000e240008000600 */
[----:B0-----:R-:W-:-:S13]  /*12b0*/  PLOP3.LUT P0, PT, PT, PT, UP0, 0x80, 0x0 ;  /* 0x000000000000781c */ /* 0x001fda0003f0f008 */
[----:B------:R-:W-:Y:S05]  /*12c0*/  @!P0 BRA `(.L_x_15) ;  /* 0xfffffffc00f08947 */ /* 0x000fea000383ffff */
[----:B------:R-:W-:-:S13]  /*12d0*/  LOP3.LUT P0, RZ, R3, 0xff, RZ, 0xc0, !PT ;  /* 0x000000ff03ff7812 */ /* 0x000fda000780c0ff */
[----:B------:R-:W-:Y:S05]  /*12e0*/  @!P0 EXIT ;  /* 0x000000000000894d */ /* 0x000fea0003800000 */
[----:B------:R-:W-:Y:S01]  /*12f0*/  SHF.R.S32.HI R0, RZ, 0x1f, R23 ;  /* 0x0000001fff007819 */ /* 0x000fe20000011417 */
[----:B------:R-:W0:Y:S01]  /*1300*/  LDC R95, c[0x0][0x658] ;  /* 0x00019600ff5f7b82 */ /* 0x000e220000000800 */
[----:B------:R-:W-:Y:S01]  /*1310*/  UMOV UR40, 0x400 ;  /* 0x0000040000287882 */ /* 0x000fe20000000000 */
[----:B------:R-:W-:Y:S01]  /*1320*/  IMAD.MOV.U32 R6, RZ, RZ, 0x1 ;  /* 0x00000001ff067424 */ /* 0x000fe200078e00ff */
[CC--:B------:R-:W-:Y:S01]  /*1330*/  LEA.HI R3, R0.reuse, R23.reuse, RZ, 0x2 ;  /* 0x0000001700037211 */ /* 0x0c0fe200078f10ff */
[----:B------:R-:W-:Y:S01]  /*1340*/  ULDC UR5, c[0x0][0x284] ;  /* 0x0000a10000057ab9 */ /* 0x000fe20000000800 */
[----:B------:R-:W-:Y:S01]  /*1350*/  LEA.HI R0, R0, R23, RZ, 0x5 ;  /* 0x0000001700007211 */ /* 0x000fe200078f28ff */
[----:B------:R-:W-:Y:S01]  /*1360*/  ULOP3.LUT UR41, UR49, 0x1, URZ, 0xfc, !UPT ;  /* 0x0000000131297892 */ /* 0x000fe2000f8efc3f */
[--C-:B------:R-:W-:Y:S01]  /*1370*/  SHF.R.S32.HI R90, RZ, 0x2, R3.reuse ;  /* 0x00000002ff5a7819 */ /* 0x100fe20000011403 */
[----:B------:R-:W1:Y:S01]  /*1380*/  S2UR UR4, SR_CgaCtaId ;  /* 0x00000000000479c3 */ /* 0x000e620000008800 */
[----:B------:R-:W-:Y:S01]  /*1390*/  SHF.R.S32.HI R5, RZ, 0x1f, R3 ;  /* 0x0000001fff057819 */ /* 0x000fe20000011403 */
[----:B------:R-:W-:Y:S01]  /*13a0*/  UIADD3 UR42, UR46, -0x1, URZ ;  /* 0xffffffff2e2a7890 */ /* 0x000fe2000fffe03f */
[----:B------:R-:W-:Y:S01]  /*13b0*/  LOP3.LUT R4, R3, 0xfffffffc, RZ, 0xc0, !PT ;  /* 0xfffffffc03047812 */ /* 0x000fe200078ec0ff */
[----:B------:R-:W-:Y:S01]  /*13c0*/  USHF.L.U32 UR43, UR46, 0x1, URZ ;  /* 0x000000012e2b7899 */ /* 0x000fe2000800063f */
[----:B------:R-:W-:Y:S01]  /*13d0*/  LEA.HI R5, R5, R90, RZ, 0x3 ;  /* 0x0000005a05057211 */ /* 0x000fe200078f18ff */
[----:B------:R-:W-:Y:S01]  /*13e0*/  USHF.L.U64.HI UR44, UR52, 0x1, UR45 ;  /* 0x00000001342c7899 */ /* 0x000fe2000801022d */
[----:B------:R-:W-:Y:S01]  /*13f0*/  SHF.R.S32.HI R7, RZ, 0x5, R0 ;  /* 0x00000005ff077819 */ /* 0x000fe20000011400 */
[----:B------:R-:W-:Y:S01]  /*1400*/  IMAD.IADD R4, R23, 0x1, -R4 ;  /* 0x0000000117047824 */ /* 0x000fe200078e0a04 */
[----:B------:R-:W-:Y:S01]  /*1410*/  LOP3.LUT R5, R5, 0xfffffff8, RZ, 0xc0, !PT ;  /* 0xfffffff805057812 */ /* 0x000fe200078ec0ff */
[----:B------:R-:W2:Y:S02]  /*1420*/  LDC.64 R8, c[0x0][0x5c8] ;  /* 0x00017200ff087b82 */ /* 0x000ea40000000a00 */
[----:B------:R-:W-:-:S02]  /*1430*/  IMAD R0, R7, 0x40, R4 ;  /* 0x0000004007007824 */ /* 0x000fc400078e0204 */
[----:B------:R-:W-:Y:S02]  /*1440*/  IMAD.IADD R90, R90, 0x1, -R5 ;  /* 0x000000015a5a7824 */ /* 0x000fe400078e0a05 */
[----:B------:R-:W-:Y:S02]  /*1450*/  IMAD.SHL.U32 R92, R4, 0x2, RZ ;  /* 0x00000002045c7824 */ /* 0x000fe400078e00ff */
[--C-:B------:R-:W-:Y:S01]  /*1460*/  IMAD R103, R7, -0x10, -R90.reuse ;  /* 0xfffffff007677824 */ /* 0x100fe200078e0a5a */
[--C-:B------:R-:W-:Y:S01]  /*1470*/  SHF.R.S32.HI R3, RZ, 0x1f, R90.reuse ;  /* 0x0000001fff037819 */ /* 0x100fe2000001145a */
[----:B------:R-:W3:Y:S01]  /*1480*/  LDC R98, c[0x0][0x600] ;  /* 0x00018000ff627b82 */ /* 0x000ee20000000800 */
[----:B------:R-:W-:Y:S01]  /*1490*/  SHF.R.S32.HI R91, RZ, 0x1f, R90 ;  /* 0x0000001fff5b7819 */ /* 0x000fe2000001145a */
[----:B------:R-:W-:Y:S01]  /*14a0*/  VIADD R103, R103, UR5 ;  /* 0x0000000567677c36 */ /* 0x000fe20008000000 */
[----:B------:R-:W-:Y:S01]  /*14b0*/  LEA.HI R3, R3, R90, RZ, 0x2 ;  /* 0x0000005a03037211 */ /* 0x000fe200078f10ff */
[----:B-1----:R-:W-:Y:S01]  /*14c0*/  ULEA UR40, UR4, UR40, 0x18 ;  /* 0x0000002804287291 */ /* 0x002fe2000f8ec03f */
[----:B------:R-:W-:-:S02]  /*14d0*/  SHF.R.S32.HI R93, RZ, 0x1f, R92 ;  /* 0x0000001fff5d7819 */ /* 0x000fc4000001145c */
[C---:B------:R-:W-:Y:S01]  /*14e0*/  LOP3.LUT R5, R3.reuse, 0xfffffffc, RZ, 0xc0, !PT ;  /* 0xfffffffc03057812 */ /* 0x040fe200078ec0ff */
[----:B------:R-:W-:Y:S01]  /*14f0*/  UIADD3 UR47, UR40, 0xa0, URZ ;  /* 0x000000a0282f7890 */ /* 0x000fe2000fffe03f */
[C---:B------:R-:W-:Y:S02]  /*1500*/  LOP3.LUT P0, RZ, R3.reuse, 0x4, RZ, 0xc0, !PT ;  /* 0x0000000403ff7812 */ /* 0x040fe4000780c0ff */
[----:B------:R-:W-:Y:S01]  /*1510*/  LOP3.LUT R94, R3, 0x4, RZ, 0xc0, !PT ;  /* 0x00000004035e7812 */ /* 0x000fe200078ec0ff */
[----:B------:R-:W-:Y:S01]  /*1520*/  IMAD.IADD R5, R90, 0x1, -R5 ;  /* 0x000000015a057824 */ /* 0x000fe200078e0a05 */
[----:B------:R-:W-:Y:S01]  /*1530*/  P2R R114, PR, RZ, 0x1 ;  /* 0x00000001ff727803 */ /* 0x000fe20000000000 */
[----:B------:R-:W-:Y:S01]  /*1540*/  IMAD.WIDE R90, R7, 0x10, R90 ;  /* 0x00000010075a7825 */ /* 0x000fe200078e025a */
[----:B--2---:R-:W-:Y:S01]  /*1550*/  SHF.L.U64.HI R96, R8, 0x3, R9 ;  /* 0x0000000308607819 */ /* 0x004fe20000010209 */
[----:B------:R-:W1:Y:S02]  /*1560*/  LDC R7, c[0x0][0x288] ;  /* 0x0000a200ff077b82 */ /* 0x000e640000000800 */
[----:B------:R-:W-:-:S02]  /*1570*/  IMAD.U32 R5, R0, 0x8, R5 ;  /* 0x0000000800057824 */ /* 0x000fc400078e0005 */
[----:B------:R-:W-:Y:S02]  /*1580*/  IMAD.MOV.U32 R0, RZ, RZ, -0x1 ;  /* 0xffffffffff007424 */ /* 0x000fe400078e00ff */
[----:B------:R-:W-:Y:S02]  /*1590*/  IMAD.IADD R94, R94, 0x1, R5 ;  /* 0x000000015e5e7824 */ /* 0x000fe400078e0205 */
[----:B------:R-:W-:Y:S01]  /*15a0*/  IMAD.SHL.U32 R97, R8, 0x8, RZ ;  /* 0x0000000808617824 */ /* 0x000fe200078e00ff */
[-C--:B0-----:R-:W-:Y:S01]  /*15b0*/  SHF.L.U32 R99, R0, R95.reuse, RZ ;  /* 0x0000005f00637219 */ /* 0x081fe200000006ff */
[C---:B------:R-:W-:Y:S01]  /*15c0*/  VIADD R0, R101.reuse, 0xffffffff ;  /* 0xffffffff65007836 */ /* 0x040fe20000000000 */
[----:B------:R-:W-:Y:S01]  /*15d0*/  SHF.L.U32 R95, R6, R95, RZ ;  /* 0x0000005f065f7219 */ /* 0x000fe200000006ff */
[----:B---3--:R-:W-:Y:S01]  /*15e0*/  VIADD R98, R98, 0xffffffff ;  /* 0xffffffff62627836 */ /* 0x008fe20000000000 */
[----:B------:R-:W-:Y:S02]  /*15f0*/  LOP3.LUT R99, RZ, R99, RZ, 0x33, !PT ;  /* 0x00000063ff637212 */ /* 0x000fe400078e33ff */
[C---:B------:R-:W-:Y:S01]  /*1600*/  ISETP.NE.AND P0, PT, R0.reuse, RZ, PT ;  /* 0x000000ff0000720c */ /* 0x040fe20003f05270 */
[----:B------:R-:W-:Y:S01]  /*1610*/  IMAD.SHL.U32 R0, R0, 0x8, RZ ;  /* 0x0000000800007824 */ /* 0x000fe200078e00ff */
[----:B------:R-:W-:-:S02]  /*1620*/  LEA R101, R101, UR47, 0x3 ;  /* 0x0000002f65657c11 */ /* 0x000fc4000f8e18ff */
[----:B------:R-:W-:Y:S02]  /*1630*/  SEL R112, RZ, 0x1, P0 ;  /* 0x00000001ff707807 */ /* 0x000fe40000000000 */
[----:B------:R-:W-:Y:S01]  /*1640*/  LOP3.LUT R0, R0, 0x8, RZ, 0xc0, !PT ;  /* 0x0000000800007812 */ /* 0x000fe200078ec0ff */
[----:B-1----:R-:W-:-:S03]  /*1650*/  IMAD R100, R4, -0x2, R7 ;  /* 0xfffffffe04647824 */ /* 0x002fc600078e0207 */
[C---:B------:R-:W-:Y:S02]  /*1660*/  LOP3.LUT R113, R0.reuse, 0x8, RZ, 0x3c, !PT ;  /* 0x0000000800717812 */ /* 0x040fe400078e3cff */
[----:B------:R-:W-:-:S07]  /*1670*/  LOP3.LUT R102, R0, 0x18, RZ, 0x3c, !PT ;  /* 0x0000001800667812 */ /* 0x000fce00078e3cff */
.L_x_174:
[----:B------:R-:W-:-:S04]  /*1680*/  SHF.L.U32 R0, R112, 0x1f, RZ ;  /* 0x0000001f70007819 */ /* 0x000fc800000006ff */
[----:B------:R-:W0:Y:S02]  /*1690*/  SYNCS.PHASECHK.TRANS64.TRYWAIT P0, [R101+URZ+-0x8], R0 ;  /* 0xfffff800650075a7 */ /* 0x000e24000800017f */
[----:B01234-:R-:W-:Y:S05]  /*16a0*/  @!P0 BRA `(.L_x_16) ;  /* 0x0000007000c88947 */ /* 0x01ffea0003800000 */
.L_x_203:
[----:B------:R-:W-:-:S04]  /*16b0*/  UIADD3 UR4, UR40, 0x800, URZ ;  /* 0x0000080028047890 */ /* 0x000fc8000fffe03f */
[----:B------:R-:W-:-:S06]  /*16c0*/  ULOP3.LUT UP0, URZ, UR4, 0x9f, URZ, 0xc0, !UPT ;  /* 0x0000009f043f7892 */ /* 0x000fcc000f80c03f */
[----:B------:R-:W-:-:S13]  /*16d0*/  PLOP3.LUT P0, PT, PT, PT, UP0, 0x80, 0x0 ;  /* 0x000000000000781c */ /* 0x000fda0003f0f008 */
[----:B------:R-:W-:Y:S05]  /*16e0*/  @!P0 BRA `(.L_x_17) ;  /* 0x0000000000408947 */ /* 0x000fea0003800000 */
[----:B0-----:R-:W-:Y:S01]  /*16f0*/  MOV R0, 0x0 ;  /* 0x0000000000007802 */ /* 0x001fe20000000f00 */
[----:B------:R-:W-:Y:S01]  /*1700*/  ULDC.64 UR4, c[0x4][0x70] ;  /* 0x01001c0000047ab9 */ /* 0x000fe20000000a00 */
[----:B------:R-:W-:Y:S01]  /*1710*/  ULDC.64 UR6, c[0x4][0x8] ;  /* 0x0100020000067ab9 */ /* 0x000fe20000000a00 */
[----:B------:R-:W-:Y:S01]  /*1720*/  IMAD.U32 R4, RZ, RZ, UR4 ;  /* 0x00000004ff047e24 */ /* 0x000fe2000f8e00ff */
[----:B------:R0:W1:Y:S01]  /*1730*/  LDC.64 R14, c[0x4][R0] ;  /* 0x01000000000e7b82 */ /* 0x0000620000000a00 */
[----:B------:R-:W-:Y:S01]  /*1740*/  IMAD.U32 R5, RZ, RZ, UR5 ;  /* 0x00000005ff057e24 */ /* 0x000fe2000f8e00ff */
[----:B------:R-:W-:Y:S01]  /*1750*/  ULDC.64 UR4, c[0x4][0x78] ;  /* 0x01001e0000047ab9 */ /* 0x000fe20000000a00 */
[----:B------:R-:W-:Y:S02]  /*1760*/  IMAD.U32 R10, RZ, RZ, UR6 ;  /* 0x00000006ff0a7e24 */ /* 0x000fe4000f8e00ff */
[----:B------:R-:W-:Y:S02]  /*1770*/  IMAD.U32 R6, RZ, RZ, UR4 ;  /* 0x00000004ff067e24 */ /* 0x000fe4000f8e00ff */
[----:B------:R-:W-:-:S02]  /*1780*/  IMAD.U32 R7, RZ, RZ, UR5 ;  /* 0x00000005ff077e24 */ /* 0x000fc4000f8e00ff */
[----:B------:R-:W-:Y:S02]  /*1790*/  IMAD.U32 R11, RZ, RZ, UR7 ;  /* 0x00000007ff0b7e24 */ /* 0x000fe4000f8e00ff */
[----:B------:R-:W-:Y:S02]  /*17a0*/  IMAD.MOV.U32 R8, RZ, RZ, 0x70 ;  /* 0x00000070ff087424 */ /* 0x000fe400078e00ff */
[----:B------:R-:W-:Y:S02]  /*17b0*/  IMAD.MOV.U32 R12, RZ, RZ, 0x1 ;  /* 0x00000001ff0c7424 */ /* 0x000fe400078e00ff */
[----:B0-----:R-:W-:-:S07]  /*17c0*/  IMAD.MOV.U32 R13, RZ, RZ, RZ ;  /* 0x000000ffff0d7224 */ /* 0x001fce00078e00ff */
[----:B------:R-:W-:-:S07]  /*17d0*/  LEPC R20, `(.L_x_17) ;  /* 0x000000001014794e */ /* 0x000fce0000000000 */
[----:B-1---5:R-:W-:Y:S05]  /*17e0*/  CALL.ABS.NOINC R14 ;  /* 0x000000000e007343 */ /* 0x022fea0003c00000 */
.L_x_17:
[----:B------:R-:W-:-:S04]  /*17f0*/  IMAD.U32 R24, RZ, RZ, UR40 ;  /* 0x00000028ff187e24 */ /* 0x000fc8000f8e00ff */
[----:B------:R-:W-:-:S05]  /*1800*/  VIADD R24, R24, 0x12800 ;  /* 0x0001280018187836 */ /* 0x000fca0000000000 */
[----:B------:R-:W-:-:S13]  /*1810*/  LOP3.LUT P0, RZ, R24, 0x3ff, RZ, 0xc0, !PT ;  /* 0x000003ff18ff7812 */ /* 0x000fda000780c0ff */
[----:B------:R-:W-:Y:S05]  /*1820*/  @!P0 BRA `(.L_x_18) ;  /* 0x00000000007c8947 */ /* 0x000fea0003800000 */
[----:B------:R-:W-:Y:S01]  /*1830*/  MOV R23, 0x0 ;  /* 0x0000000000177802 */ /* 0x000fe20000000f00 */
[----:B------:R-:W-:Y:S01]  /*1840*/  ULDC.64 UR4, c[0x4][0x70] ;  /* 0x01001c0000047ab9 */ /* 0x000fe20000000a00 */
[----:B------:R-:W-:Y:S01]  /*1850*/  ULDC.64 UR6, c[0x4][0x78] ;  /* 0x01001e0000067ab9 */ /* 0x000fe20000000a00 */
[----:B------:R-:W-:Y:S01]  /*1860*/  IMAD.U32 R4, RZ, RZ, UR4 ;  /* 0x00000004ff047e24 */ /* 0x000fe2000f8e00ff */
[----:B------:R1:W2:Y:S01]  /*1870*/  LDC.64 R14, c[0x4][R23] ;  /* 0x01000000170e7b82 */ /* 0x0002a20000000a00 */
        /* <DEDUP_REMOVED lines=8> */
[----:B-1----:R-:W-:-:S07]  /*1900*/  IMAD.MOV.U32 R13, RZ, RZ, RZ ;  /* 0x000000ffff0d7224 */ /* 0x002fce00078e00ff */
[----:B------:R-:W-:-:S07]  /*1910*/  LEPC R20, `(.L_x_19) ;  /* 0x000000001014794e */ /* 0x000fce0000000000 */
[----:B0-2--5:R-:W-:Y:S05]  /*1920*/  CALL.ABS.NOINC R14 ;  /* 0x000000000e007343 */ /* 0x025fea0003c00000 */
.L_x_19:
[----:B------:R0:W1:Y:S01]  /*1930*/  LDC.64 R14, c[0x4][R23] ;  /* 0x01000000170e7b82 */ /* 0x0000620000000a00 */
[----:B------:R-:W-:Y:S01]  /*1940*/  ULDC.64 UR4, c[0x4][0x70] ;  /* 0x01001c0000047ab9 */ /* 0x000fe20000000a00 */
[----:B------:R-:W-:Y:S01]  /*1950*/  ULDC.64 UR6, c[0x4][0x10] ;  /* 0x0100040000067ab9 */ /* 0x000fe20000000a00 */
[----:B------:R-:W-:Y:S02]  /*1960*/  IMAD.U32 R4, RZ, RZ, UR4 ;  /* 0x00000004ff047e24 */ /* 0x000fe4000f8e00ff */
        /* <DEDUP_REMOVED lines=10> */
[----:B-1----:R-:W-:Y:S05]  /*1a10*/  CALL.ABS.NOINC R14 ;  /* 0x000000000e007343 */ /* 0x002fea0003c00000 */
.L_x_18:
[----:B0-----:R-:W-:Y:S01]  /*1a20*/  IMAD.U32 R0, RZ, RZ, UR41 ;  /* 0x00000029ff007e24 */ /* 0x001fe2000f8e00ff */
[----:B------:R-:W-:-:S04]  /*1a30*/  UMOV UR4, 0xffffffff ;  /* 0xffffffff00047882 */ /* 0x000fc80000000000 */
[----:B------:R-:W-:Y:S01]  /*1a40*/  ISETP.NE.AND P0, PT, R0, 0x3, PT ;  /* 0x000000030000780c */ /* 0x000fe20003f05270 */
[----:B------:R-:W-:-:S12]  /*1a50*/  BRA.DIV UR4, `(.L_x_20) ;  /* 0x0000006e04f07947 */ /* 0x000fd8000b800000 */
.L_x_205:
[----:B------:R-:W-:Y:S05]  /*1a60*/  @!P0 BRA `(.L_x_21) ;  /* 0x0000000000048947 */ /* 0x000fea0003800000 */
[----:B------:R-:W-:Y:S01]  /*1a70*/  BPT.TRAP 0x1 ;  /* 0x000000040000795c */ /* 0x000fe20000300000 */
.L_x_21:
[----:B------:R-:W-:Y:S02]  /*1a80*/  IMAD.U32 R3, RZ, RZ, UR39 ;  /* 0x00000027ff037e24 */ /* 0x000fe4000f8e00ff */
[----:B------:R-:W-:-:S03]  /*1a90*/  IMAD.U32 R0, RZ, RZ, UR38 ;  /* 0x00000026ff007e24 */ /* 0x000fc6000f8e00ff */
[----:B------:R-:W-:Y:S02]  /*1aa0*/  LEA R3, R3, UR40, 0x3 ;  /* 0x0000002803037c11 */ /* 0x000fe4000f8e18ff */
[----:B------:R-:W-:-:S04]  /*1ab0*/  SHF.L.U32 R0, R0, 0x1f, RZ ;  /* 0x0000001f00007819 */ /* 0x000fc800000006ff */
[----:B------:R0:W1:Y:S01]  /*1ac0*/  SYNCS.PHASECHK.TRANS64.TRYWAIT P1, [R3+URZ], R0 ;  /* 0x00000000030075a7 */ /* 0x000062000802017f */
[----:B------:R-:W-:Y:S05]  /*1ad0*/  @!P0 BRA `(.L_x_22) ;  /* 0x0000000000048947 */ /* 0x000fea0003800000 */
[----:B------:R-:W-:Y:S01]  /*1ae0*/  BPT.TRAP 0x1 ;  /* 0x000000040000795c */ /* 0x000fe20000300000 */
.L_x_22:
[----:B-1----:R-:W-:Y:S05]  /*1af0*/  @P1 BRA `(.L_x_23) ;  /* 0x0000000000081947 */ /* 0x002fea0003800000 */
[----:B------:R-:W1:Y:S02]  /*1b00*/  SYNCS.PHASECHK.TRANS64.TRYWAIT P1, [R3+URZ], R0 ;  /* 0x00000000030075a7 */ /* 0x000e64000802017f */
[----:B-1----:R-:W-:Y:S05]  /*1b10*/  @!P1 BRA `(.L_x_24) ;  /* 0x0000006c00dc9947 */ /* 0x002fea0003800000 */
.L_x_23:
[----:B------:R-:W-:-:S04]  /*1b20*/  UIADD3 UR4, UR39, 0x1, URZ ;  /* 0x0000000127047890 */ /* 0x000fc8000fffe03f */
[----:B------:R-:W-:Y:S02]  /*1b30*/  UISETP.NE.AND UP0, UPT, UR4, 0x9, UPT ;  /* 0x000000090400788c */ /* 0x000fe4000bf05270 */
[----:B01----:R-:W-:Y:S02]  /*1b40*/  IMAD.U32 R0, RZ, RZ, UR4 ;  /* 0x00000004ff007e24 */ /* 0x003fe4000f8e00ff */
[----:B------:R-:W-:Y:S02]  /*1b50*/  USEL UR4, URZ, 0x1, UP0 ;  /* 0x000000013f047887 */ /* 0x000fe40008000000 */
[----:B------:R-:W-:Y:S02]  /*1b60*/  PLOP3.LUT P1, PT, PT, PT, UP0, 0x80, 0x0 ;  /* 0x000000000000781c */ /* 0x000fe40003f2f008 */
[----:B------:R-:W-:Y:S02]  /*1b70*/  ULOP3.LUT UR4, UR38, UR4, URZ, 0x3c, !UPT ;  /* 0x0000000426047292 */ /* 0x000fe4000f8e3c3f */
[----:B------:R-:W-:-:S04]  /*1b80*/  SEL R0, R0, RZ, P1 ;  /* 0x000000ff00007207 */ /* 0x000fc80000800000 */
[----:B------:R-:W-:Y:S01]  /*1b90*/  IMAD.U32 R8, RZ, RZ, UR4 ;  /* 0x00000004ff087e24 */ /* 0x000fe2000f8e00ff */
[----:B------:R-:W-:Y:S06]  /*1ba0*/  @!P0 BRA `(.L_x_25) ;  /* 0x0000000000048947 */ /* 0x000fec0003800000 */
[----:B------:R-:W-:Y:S01]  /*1bb0*/  BPT.TRAP 0x1 ;  /* 0x000000040000795c */ /* 0x000fe20000300000 */
.L_x_25:
[----:B------:R-:W-:Y:S01]  /*1bc0*/  IMAD.U32 R3, RZ, RZ, UR39 ;  /* 0x00000027ff037e24 */ /* 0x000fe2000f8e00ff */
[----:B------:R-:W-:Y:S02]  /*1bd0*/  ISETP.NE.AND P3, PT, R114, RZ, PT ;  /* 0x000000ff7200720c */ /* 0x000fe40003f65270 */
[----:B------:R-:W-:Y:S01]  /*1be0*/  SHF.L.U32 R6, R8, 0x1f, RZ ;  /* 0x0000001f08067819 */ /* 0x000fe200000006ff */
[----:B------:R-:W-:Y:S01]  /*1bf0*/  IMAD R3, R3, 0x800, R94 ;  /* 0x0000080003037824 */ /* 0x000fe200078e025e */
[----:B------:R-:W-:-:S04]  /*1c00*/  ISETP.NE.AND P2, PT, RZ, UR42, PT ;  /* 0x0000002aff007c0c */ /* 0x000fc8000bf45270 */
[----:B------:R-:W-:Y:S02]  /*1c10*/  LEA R4, R3, UR40, 0x2 ;  /* 0x0000002803047c11 */ /* 0x000fe4000f8e10ff */
[----:B------:R-:W-:-:S03]  /*1c20*/  LEA R3, R0, UR40, 0x3 ;  /* 0x0000002800037c11 */ /* 0x000fc6000f8e18ff */
[C---:B------:R-:W-:Y:S01]  /*1c30*/  VIADD R7, R4.reuse, 0x800 ;  /* 0x0000080004077836 */ /* 0x040fe20000000000 */
[----:B------:R0:W1:Y:S01]  /*1c40*/  SYNCS.PHASECHK.TRANS64.TRYWAIT P1, [R3+URZ], R6 ;  /* 0x00000006030075a7 */ /* 0x000062000802017f */
[----:B------:R-:W-:Y:S01]  /*1c50*/  VIADD R5, R4, 0x890 ;  /* 0x0000089004057836 */ /* 0x000fe20000000000 */
[----:B------:R0:W2:Y:S01]  /*1c60*/  LDS R108, [R4+0x800] ;  /* 0x00080000046c7984 */ /* 0x0000a20000000800 */
[----:B------:R-:W-:-:S07]  /*1c70*/  @P3 VIADD R5, R7, 0x70 ;  /* 0x0000007007053836 */ /* 0x000fce0000000000 */
[----:B------:R-:W-:Y:S05]  /*1c80*/  WARPSYNC.ALL ;  /* 0x0000000000007948 */ /* 0x000fea0003800000 */
[----:B------:R-:W-:Y:S04]  /*1c90*/  LDS R109, [R4+0xc00] ;  /* 0x000c0000046d7984 */ /* 0x000fe80000000800 */
[----:B------:R-:W-:Y:S04]  /*1ca0*/  LDS R104, [R4+0x900] ;  /* 0x0009000004687984 */ /* 0x000fe80000000800 */
[----:B------:R-:W-:Y:S04]  /*1cb0*/  LDS R105, [R4+0xd00] ;  /* 0x000d000004697984 */ /* 0x000fe80000000800 */
[----:B------:R-:W-:Y:S04]  /*1cc0*/  LDS R110, [R5] ;  /* 0x00000000056e7984 */ /* 0x000fe80000000800 */
[----:B------:R-:W2:Y:S04]  /*1cd0*/  LDS R111, [R5+0x400] ;  /* 0x00040000056f7984 */ /* 0x000ea80000000800 */
[----:B------:R-:W-:Y:S04]  /*1ce0*/  LDS R106, [R5+0x100] ;  /* 0x00010000056a7984 */ /* 0x000fe80000000800 */
[----:B------:R-:W3:Y:S01]  /*1cf0*/  LDS R107, [R5+0x500] ;  /* 0x00050000056b7984 */ /* 0x000ee20000000800 */
[----:B------:R-:W-:Y:S01]  /*1d00*/  R2UR UR4, R24 ;  /* 0x00000000180472ca */ /* 0x000fe200000e0000 */
[----:B------:R-:W-:Y:S01]  /*1d10*/  UMOV UR7, 0x40000040 ;  /* 0x4000004000077882 */ /* 0x000fe20000000000 */
[----:B--2---:R-:W-:-:S11]  /*1d20*/  WARPGROUP.ARRIVE ;  /* 0x00000000000079c5 */ /* 0x004fd60000000000 */
[----:B------:R-:W-:-:S04]  /*1d30*/  USHF.R.U32.HI UR4, URZ, 0x4, UR4 ;  /* 0x000000043f047899 */ /* 0x000fc80008011604 */
[----:B------:R-:W-:-:S04]  /*1d40*/  ULOP3.LUT UR4, UR4, 0x3fff, URZ, 0xc0, !UPT ;  /* 0x00003fff04047892 */ /* 0x000fc8000f8ec03f */
[----:B------:R-:W-:-:S04]  /*1d50*/  ULOP3.LUT UR8, UR4, 0x10000, URZ, 0xfc, !UPT ;  /* 0x0001000004087892 */ /* 0x000fc8000f8efc3f */
[----:B------:R-:W-:-:S07]  /*1d60*/  ULEA UR4, UR39, UR8, 0xa ;  /* 0x0000000827047291 */ /* 0x000fce000f8e503f */
[----:B------:R-:W-:Y:S02]  /*1d70*/  UMOV UR6, UR4 ;  /* 0x0000000400067c82 */ /* 0x000fe40008000000 */
[----:B------:R-:W-:Y:S01]  /*1d80*/  HGMMA.64x128x8.F32.TF32 R24, R108, gdesc[UR4], RZ, !UPT, gsb0 ;  /* 0x05e000046c187df0 */ /* 0x000fe2000c0028ff */
[----:B------:R-:W-:Y:S01]  /*1d90*/  UIADD3 UR6, UR4, 0x2, URZ ;  /* 0x0000000204067890 */ /* 0x000fe2000fffe03f */
[----:B------:R-:W-:Y:S01]  /*1da0*/  UMOV UR7, 0x40000040 ;  /* 0x4000004000077882 */ /* 0x000fe20000000000 */
[----:B------:R-:W-:Y:S02]  /*1db0*/  WARPGROUP.DEPBAR.LE gsb0, 0x0 ;  /* 0x00008000000079c5 */ /* 0x000fe40000010000 */
[----:B---3--:R-:W-:-:S07]  /*1dc0*/  WARPGROUP.ARRIVE ;  /* 0x00000000000079c5 */ /* 0x008fce0000000000 */
[----:B------:R-:W-:Y:S01]  /*1dd0*/  HGMMA.64x128x8.F32.TF32 R24, R104, gdesc[UR4], R24, gsb0 ;  /* 0x05e0000468187df0 */ /* 0x000fe20008002818 */
[----:B------:R-:W-:Y:S01]  /*1de0*/  UIADD3 UR6, UR4, 0x4, URZ ;  /* 0x0000000404067890 */ /* 0x000fe2000fffe03f */
[----:B------:R-:W-:Y:S01]  /*1df0*/  UMOV UR7, 0x40000040 ;  /* 0x4000004000077882 */ /* 0x000fe20000000000 */
[----:B------:R-:W-:Y:S01]  /*1e00*/  UIADD3 UR4, UR4, 0x6, URZ ;  /* 0x0000000604047890 */ /* 0x000fe2000fffe03f */
[----:B------:R-:W-:Y:S02]  /*1e10*/  WARPGROUP.DEPBAR.LE gsb0, 0x0 ;  /* 0x00008000000079c5 */ /* 0x000fe40000010000 */
[----:B------:R-:W-:Y:S04]  /*1e20*/  LDS R104, [R4+0xa00] ;  /* 0x000a000004687984 */ /* 0x000fe80000000800 */
[----:B------:R-:W-:Y:S04]  /*1e30*/  LDS R105, [R4+0xe00] ;  /* 0x000e000004697984 */ /* 0x000fe80000000800 */
[----:B------:R-:W-:Y:S04]  /*1e40*/  LDS R106, [R5+0x200] ;  /* 0x00020000056a7984 */ /* 0x000fe80000000800 */
[----:B------:R-:W2:Y:S02]  /*1e50*/  LDS R107, [R5+0x600] ;  /* 0x00060000056b7984 */ /* 0x000ea40000000800 */
[----:B--2---:R-:W-:-:S06]  /*1e60*/  WARPGROUP.ARRIVE ;  /* 0x00000000000079c5 */ /* 0x004fcc0000000000 */
[----:B------:R-:W-:Y:S01]  /*1e70*/  HGMMA.64x128x8.F32.TF32 R24, R104, gdesc[UR4], R24, gsb0 ;  /* 0x05e0000468187df0 */ /* 0x000fe20008002818 */
[----:B------:R-:W-:Y:S01]  /*1e80*/  UMOV UR6, UR4 ;  /* 0x0000000400067c82 */ /* 0x000fe20008000000 */
[----:B------:R-:W-:Y:S01]  /*1e90*/  UMOV UR7, 0x40000040 ;  /* 0x4000004000077882 */ /* 0x000fe20000000000 */
[----:B------:R-:W-:Y:S02]  /*1ea0*/  WARPGROUP.DEPBAR.LE gsb0, 0x0 ;  /* 0x00008000000079c5 */ /* 0x000fe40000010000 */
[----:B------:R-:W-:Y:S04]  /*1eb0*/  LDS R104, [R4+0xb00] ;  /* 0x000b000004687984 */ /* 0x000fe80000000800 */
[----:B------:R-:W-:Y:S04]  /*1ec0*/  LDS R105, [R4+0xf00] ;  /* 0x000f000004697984 */ /* 0x000fe80000000800 */
[----:B------:R-:W-:Y:S04]  /*1ed0*/  LDS R106, [R5+0x300] ;  /* 0x00030000056a7984 */ /* 0x000fe80000000800 */
[----:B------:R-:W2:Y:S02]  /*1ee0*/  LDS R107, [R5+0x700] ;  /* 0x00070000056b7984 */ /* 0x000ea40000000800 */
[----:B--2---:R-:W-:-:S06]  /*1ef0*/  WARPGROUP.ARRIVE ;  /* 0x00000000000079c5 */ /* 0x004fcc0000000000 */
[----:B------:R-:W-:Y:S03]  /*1f00*/  HGMMA.64x128x8.F32.TF32 R24, R104, gdesc[UR4], R24, gsb0 ;  /* 0x05e0000468187df0 */ /* 0x000fe60008002818 */
[----:B------:R-:W-:Y:S02]  /*1f10*/  WARPGROUP.DEPBAR.LE gsb0, 0x0 ;  /* 0x00008000000079c5 */ /* 0x000fe40000010000 */
[----:B------:R-:W-:Y:S05]  /*1f20*/  @!P2 BRA `(.L_x_26) ;  /* 0x000000080090a947 */ /* 0x000fea0003800000 */
[----:B------:R-:W-:Y:S05]  /*1f30*/  @!P0 BRA `(.L_x_27) ;  /* 0x0000000000048947 */ /* 0x000fea0003800000 */
[----:B------:R-:W-:Y:S01]  /*1f40*/  BPT.TRAP 0x1 ;  /* 0x000000040000795c */ /* 0x000fe20000300000 */
.L_x_27:
[----:B------:R-:W-:-:S04]  /*1f50*/  IMAD.SHL.U32 R7, R0, 0x800, RZ ;  /* 0x0000080000077824 */ /* 0x000fc800078e00ff */
[----:B0-----:R-:W-:-:S05]  /*1f60*/  IMAD.IADD R4, R94, 0x1, R7 ;  /* 0x000000015e047824 */ /* 0x001fca00078e0207 */
[----:B------:R-:W-:-:S05]  /*1f70*/  LEA R4, R4, UR40, 0x2 ;  /* 0x0000002804047c11 */ /* 0x000fca000f8e10ff */
[C---:B------:R-:W-:Y:S02]  /*1f80*/  VIADD R9, R4.reuse, 0x800 ;  /* 0x0000080004097836 */ /* 0x040fe40000000000 */
[----:B------:R-:W-:Y:S02]  /*1f90*/  VIADD R5, R4, 0x890 ;  /* 0x0000089004057836 */ /* 0x000fe40000000000 */
[----:B------:R-:W-:Y:S01]  /*1fa0*/  @P3 VIADD R5, R9, 0x70 ;  /* 0x0000007009053836 */ /* 0x000fe20000000000 */
[----:B-1----:R-:W-:Y:S06]  /*1fb0*/  @P1 BRA `(.L_x_28) ;  /* 0x0000000000081947 */ /* 0x002fec0003800000 */
[----:B------:R-:W0:Y:S02]  /*1fc0*/  SYNCS.PHASECHK.TRANS64.TRYWAIT P1, [R3+URZ], R6 ;  /* 0x00000006030075a7 */ /* 0x000e24000802017f */
[----:B0-----:R-:W-:Y:S05]  /*1fd0*/  @!P1 BRA `(.L_x_29) ;  /* 0x0000006800c09947 */ /* 0x001fea0003800000 */
.L_x_28:
[----:B0-----:R-:W0:Y:S01]  /*1fe0*/  LDC R3, c[0x0][0x28c] ;  /* 0x0000a300ff037b82 */ /* 0x001e220000000800 */
[----:B------:R1:W2:Y:S01]  /*1ff0*/  LDS R108, [R4+0x800] ;  /* 0x00080000046c7984 */ /* 0x0002a20000000800 */
[----:B------:R-:W-:-:S03]  /*2000*/  UMOV UR4, UR39 ;  /* 0x0000002700047c82 */ /* 0x000fc60008000000 */
[----:B------:R1:W3:Y:S04]  /*2010*/  LDS R109, [R4+0xc00] ;  /* 0x000c0000046d7984 */ /* 0x0002e80000000800 */
[----:B------:R1:W4:Y:S04]  /*2020*/  LDS R110, [R5] ;  /* 0x00000000056e7984 */ /* 0x0003280000000800 */
[----:B------:R1:W1:Y:S01]  /*2030*/  LDS R111, [R5+0x400] ;  /* 0x00040000056f7984 */ /* 0x0002620000000800 */
[----:B0-----:R-:W-:-:S13]  /*2040*/  ISETP.GE.AND P1, PT, R3, 0x41, PT ;  /* 0x000000410300780c */ /* 0x001fda0003f26270 */
[----:B-1234-:R-:W-:Y:S05]  /*2050*/  @!P1 BRA `(.L_x_30) ;  /* 0x0000000400649947 */ /* 0x01efea0003800000 */
[----:B------:R-:W-:Y:S01]  /*2060*/  R2UR UR10, R0 ;  /* 0x00000000000a72ca */ /* 0x000fe200000e0000 */
[----:B------:R-:W-:Y:S01]  /*2070*/  IMAD.U32 R3, RZ, RZ, UR42 ;  /* 0x0000002aff037e24 */ /* 0x000fe2000f8e00ff */
[----:B------:R-:W-:-:S13]  /*2080*/  UMOV UR4, UR39 ;  /* 0x0000002700047c82 */ /* 0x000fda0008000000 */
.L_x_38:
[----:B------:R-:W-:-:S04]  /*2090*/  UIADD3 UR5, UR10, 0x1, URZ ;  /* 0x000000010a057890 */ /* 0x000fc8000fffe03f */
[----:B------:R-:W-:-:S04]  /*20a0*/  UISETP.NE.AND UP0, UPT, UR5, 0x9, UPT ;  /* 0x000000090500788c */ /* 0x000fc8000bf05270 */
[----:B------:R-:W-:Y:S02]  /*20b0*/  USEL UR6, URZ, 0x1, UP0 ;  /* 0x000000013f067887 */ /* 0x000fe40008000000 */
[----:B------:R-:W-:-:S04]  /*20c0*/  USEL UR5, UR5, URZ, UP0 ;  /* 0x0000003f05057287 */ /* 0x000fc80008000000 */
[----:B------:R-:W-:Y:S02]  /*20d0*/  LOP3.LUT R8, R8, UR6, RZ, 0x3c, !PT ;  /* 0x0000000608087c12 */ /* 0x000fe4000f8e3cff */
[----:B------:R-:W-:Y:S01]  /*20e0*/  IMAD.U32 R0, RZ, RZ, UR5 ;  /* 0x00000005ff007e24 */ /* 0x000fe2000f8e00ff */
[----:B0-----:R-:W-:Y:S06]  /*20f0*/  @!P0 BRA `(.L_x_31) ;  /* 0x0000000000048947 */ /* 0x001fec0003800000 */
[----:B------:R-:W-:Y:S01]  /*2100*/  BPT.TRAP 0x1 ;  /* 0x000000040000795c */ /* 0x000fe20000300000 */
.L_x_31:
[----:B------:R-:W-:Y:S01]  /*2110*/  LEA R6, R0, UR40, 0x3 ;  /* 0x0000002800067c11 */ /* 0x000fe2000f8e18ff */
[----:B------:R-:W-:Y:S01]  /*2120*/  ULEA UR9, UR10, UR8, 0xa ;  /* 0x000000080a097291 */ /* 0x000fe2000f8e503f */
[----:B------:R-:W-:Y:S01]  /*2130*/  SHF.L.U32 R9, R8, 0x1f, RZ ;  /* 0x0000001f08097819 */ /* 0x000fe200000006ff */
[----:B------:R-:W-:Y:S01]  /*2140*/  UMOV UR7, 0x40000040 ;  /* 0x4000004000077882 */ /* 0x000fe20000000000 */
[----:B------:R-:W-:Y:S01]  /*2150*/  IMAD.U32 R5, RZ, RZ, UR10 ;  /* 0x0000000aff057e24 */ /* 0x000fe2000f8e00ff */
[----:B------:R-:W-:Y:S01]  /*2160*/  ISETP.NE.AND P3, PT, R114, RZ, PT ;  /* 0x000000ff7200720c */ /* 0x000fe20003f65270 */
[----:B------:R0:W1:Y:S01]  /*2170*/  SYNCS.PHASECHK.TRANS64.TRYWAIT P1, [R6+URZ], R9 ;  /* 0x00000009060075a7 */ /* 0x000062000802017f */
[----:B------:R-:W-:Y:S01]  /*2180*/  WARPGROUP.ARRIVE ;  /* 0x00000000000079c5 */ /* 0x000fe20000000000 */
[----:B------:R-:W-:Y:S01]  /*2190*/  UMOV UR6, UR9 ;  /* 0x0000000900067c82 */ /* 0x000fe20008000000 */
[----:B------:R-:W-:-:S04]  /*21a0*/  IMAD R4, R5, 0x800, R94 ;  /* 0x0000080005047824 */ /* 0x000fc800078e025e */
[----:B------:R-:W-:Y:S01]  /*21b0*/  HGMMA.64x128x8.F32.TF32 R24, R108, gdesc[UR4], R24, gsb0 ;  /* 0x05e000046c187df0 */ /* 0x000fe20008002818 */
[----:B------:R-:W-:Y:S01]  /*21c0*/  LEA R7, R4, UR40, 0x2 ;  /* 0x0000002804077c11 */ /* 0x000fe2000f8e10ff */
[----:B------:R-:W-:Y:S01]  /*21d0*/  UIADD3 UR6, UR9, 0x2, URZ ;  /* 0x0000000209067890 */ /* 0x000fe2000fffe03f */
[----:B------:R-:W-:-:S03]  /*21e0*/  UMOV UR7, 0x40000040 ;  /* 0x4000004000077882 */ /* 0x000fc60000000000 */
[C---:B------:R-:W-:Y:S02]  /*21f0*/  VIADD R4, R7.reuse, 0x900 ;  /* 0x0000090007047836 */ /* 0x040fe40000000000 */
[----:B------:R-:W-:Y:S02]  /*2200*/  VIADD R5, R7, 0x990 ;  /* 0x0000099007057836 */ /* 0x000fe40000000000 */
[----:B------:R-:W-:Y:S01]  /*2210*/  @P3 VIADD R5, R4, 0x70 ;  /* 0x0000007004053836 */ /* 0x000fe20000000000 */
[----:B------:R-:W-:Y:S02]  /*2220*/  WARPGROUP.DEPBAR.LE gsb0, 0x0 ;  /* 0x00008000000079c5 */ /* 0x000fe40000010000 */
[----:B------:R-:W-:Y:S04]  /*2230*/  LDS R104, [R7+0x900] ;  /* 0x0009000007687984 */ /* 0x000fe80000000800 */
[----:B------:R-:W-:Y:S04]  /*2240*/  LDS R105, [R7+0xd00] ;  /* 0x000d000007697984 */ /* 0x000fe80000000800 */
[----:B------:R-:W-:Y:S04]  /*2250*/  LDS R106, [R5] ;  /* 0x00000000056a7984 */ /* 0x000fe80000000800 */
[----:B------:R-:W2:Y:S02]  /*2260*/  LDS R107, [R5+0x400] ;  /* 0x00040000056b7984 */ /* 0x000ea40000000800 */
[----:B--2---:R-:W-:-:S06]  /*2270*/  WARPGROUP.ARRIVE ;  /* 0x00000000000079c5 */ /* 0x004fcc0000000000 */
[----:B------:R-:W-:Y:S03]  /*2280*/  HGMMA.64x128x8.F32.TF32 R24, R104, gdesc[UR4], R24, gsb0 ;  /* 0x05e0000468187df0 */ /* 0x000fe60008002818 */
[----:B------:R-:W-:Y:S02]  /*2290*/  WARPGROUP.DEPBAR.LE gsb0, 0x0 ;  /* 0x00008000000079c5 */ /* 0x000fe40000010000 */
[----:B------:R0:W2:Y:S04]  /*22a0*/  LDS R104, [R7+0xa00] ;  /* 0x000a000007687984 */ /* 0x0000a80000000800 */
[----:B------:R0:W3:Y:S04]  /*22b0*/  LDS R105, [R7+0xe00] ;  /* 0x000e000007697984 */ /* 0x0000e80000000800 */
[----:B------:R0:W4:Y:S04]  /*22c0*/  LDS R106, [R5+0x100] ;  /* 0x00010000056a7984 */ /* 0x0001280000000800 */
[----:B------:R0:W0:Y:S01]  /*22d0*/  LDS R107, [R5+0x500] ;  /* 0x00050000056b7984 */ /* 0x0000220000000800 */
[----:B-1----:R-:W-:Y:S05]  /*22e0*/  @!P0 BRA `(.L_x_32) ;  /* 0x0000000000048947 */ /* 0x002fea0003800000 */
[----:B------:R-:W-:Y:S01]  /*22f0*/  BPT.TRAP 0x1 ;  /* 0x000000040000795c */ /* 0x000fe20000300000 */
.L_x_32:
[----:B------:R-:W-:Y:S02]  /*2300*/  UISETP.GT.U32.AND UP0, UPT, UR49, 0x1, UPT ;  /* 0x000000013100788c */ /* 0x000fe4000bf04070 */
[----:B------:R-:W-:-:S04]  /*2310*/  ULEA UR5, UR4, UR40, 0x3 ;  /* 0x0000002804057291 */ /* 0x000fc8000f8e183f */
[----:B------:R-:W-:Y:S01]  /*2320*/  UIADD3 UR5, UR5, 0x48, URZ ;  /* 0x0000004805057890 */ /* 0x000fe2000fffe03f */
[----:B------:R-:W-:-:S03]  /*2330*/  PLOP3.LUT P2, PT, PT, PT, UP0, 0x80, 0x0 ;  /* 0x000000000000781c */ /* 0x000fc60003f4f008 */
[----:B------:R-:W-:-:S09]  /*2340*/  UPRMT UR5, URZ, 0x654, UR5 ;  /* 0x000006543f057896 */ /* 0x000fd20008000005 */
[----:B------:R-:W-:Y:S01]  /*2350*/  SYNCS.ARRIVE.TRANS64.RED.A1T0 RZ, [UR5], RZ ;  /* 0x000000ffffff79a7 */ /* 0x000fe20008100405 */
[----:B------:R-:W-:Y:S05]  /*2360*/  @P2 BRA `(.L_x_33) ;  /* 0x0000000000042947 */ /* 0x000fea0003800000 */
[----:B------:R-:W-:Y:S01]  /*2370*/  BPT.TRAP 0x1 ;  /* 0x000000040000795c */ /* 0x000fe20000300000 */
.L_x_33:
[----:B------:R-:W-:Y:S01]  /*2380*/  UIADD3 UR6, UR9, 0x4, URZ ;  /* 0x0000000409067890 */ /* 0x000fe2000fffe03f */
[----:B0-234-:R-:W-:Y:S01]  /*2390*/  WARPGROUP.ARRIVE ;  /* 0x00000000000079c5 */ /* 0x01dfe20000000000 */
[----:B------:R-:W-:Y:S01]  /*23a0*/  UMOV UR7, 0x40000040 ;  /* 0x4000004000077882 */ /* 0x000fe20000000000 */
[----:B------:R-:W-:-:S04]  /*23b0*/  UIADD3 UR4, UR4, 0x1, URZ ;  /* 0x0000000104047890 */ /* 0x000fc8000fffe03f */
[----:B------:R-:W-:-:S05]  /*23c0*/  UISETP.NE.AND UP0, UPT, UR4, 0x9, UPT ;  /* 0x000000090400788c */ /* 0x000fca000bf05270 */
[----:B------:R-:W-:Y:S01]  /*23d0*/  HGMMA.64x128x8.F32.TF32 R24, R104, gdesc[UR4], R24, gsb0 ;  /* 0x05e0000468187df0 */ /* 0x000fe20008002818 */
[----:B------:R-:W-:Y:S02]  /*23e0*/  USEL UR4, UR4, URZ, UP0 ;  /* 0x0000003f04047287 */ /* 0x000fe40008000000 */
[----:B------:R-:W-:Y:S02]  /*23f0*/  WARPGROUP.DEPBAR.LE gsb0, 0x0 ;  /* 0x00008000000079c5 */ /* 0x000fe40000010000 */
[----:B------:R0:W1:Y:S04]  /*2400*/  LDS R104, [R7+0xb00] ;  /* 0x000b000007687984 */ /* 0x0000680000000800 */
[----:B------:R0:W2:Y:S04]  /*2410*/  LDS R105, [R7+0xf00] ;  /* 0x000f000007697984 */ /* 0x0000a80000000800 */
[----:B------:R0:W3:Y:S04]  /*2420*/  LDS R106, [R5+0x200] ;  /* 0x00020000056a7984 */ /* 0x0000e80000000800 */
[----:B------:R0:W4:Y:S01]  /*2430*/  LDS R107, [R5+0x600] ;  /* 0x00060000056b7984 */ /* 0x0001220000000800 */
[----:B------:R-:W-:Y:S05]  /*2440*/  @!P0 BRA `(.L_x_34) ;  /* 0x0000000000048947 */ /* 0x000fea0003800000 */
[----:B------:R-:W-:Y:S01]  /*2450*/  BPT.TRAP 0x1 ;  /* 0x000000040000795c */ /* 0x000fe20000300000 */
.L_x_34:
[----:B0-----:R-:W-:Y:S01]  /*2460*/  IMAD.SHL.U32 R7, R0, 0x800, RZ ;  /* 0x0000080000077824 */ /* 0x001fe200078e00ff */
[----:B------:R-:W-:Y:S03]  /*2470*/  BSSY B0, `(.L_x_35) ;  /* 0x0000009000007945 */ /* 0x000fe60003800000 */
[----:B------:R-:W-:-:S05]  /*2480*/  IMAD.IADD R4, R94, 0x1, R7 ;  /* 0x000000015e047824 */ /* 0x000fca00078e0207 */
[----:B------:R-:W-:-:S05]  /*2490*/  LEA R5, R4, UR40, 0x2 ;  /* 0x0000002804057c11 */ /* 0x000fca000f8e10ff */
[C---:B------:R-:W-:Y:S02]  /*24a0*/  VIADD R10, R5.reuse, 0x800 ;  /* 0x00000800050a7836 */ /* 0x040fe40000000000 */
[----:B------:R-:W-:Y:S02]  /*24b0*/  VIADD R4, R5, 0x890 ;  /* 0x0000089005047836 */ /* 0x000fe40000000000 */
[----:B------:R-:W-:Y:S01]  /*24c0*/  @P3 VIADD R4, R10, 0x70 ;  /* 0x000000700a043836 */ /* 0x000fe20000000000 */
[----:B------:R-:W-:Y:S06]  /*24d0*/  @P1 BRA `(.L_x_36) ;  /* 0x0000000000081947 */ /* 0x000fec0003800000 */
[----:B------:R-:W0:Y:S02]  /*24e0*/  SYNCS.PHASECHK.TRANS64.TRYWAIT P1, [R6+URZ], R9 ;  /* 0x00000009060075a7 */ /* 0x000e24000802017f */
[----:B0-----:R-:W-:Y:S05]  /*24f0*/  @!P1 BRA `(.L_x_37) ;  /* 0x00000064008c9947 */ /* 0x001fea0003800000 */
.L_x_36:
[----:B------:R-:W-:Y:S05]  /*2500*/  BSYNC B0 ;  /* 0x0000000000007941 */ /* 0x000fea0003800000 */
.L_x_35:
[----:B------:R0:W0:Y:S01]  /*2510*/  LDS R108, [R5+0x800] ;  /* 0x00080000056c7984 */ /* 0x0000220000000800 */
[----:B------:R-:W-:Y:S05]  /*2520*/  WARPSYNC.ALL ;  /* 0x0000000000007948 */ /* 0x000fea0003800000 */
[----:B------:R0:W0:Y:S04]  /*2530*/  LDS R109, [R5+0xc00] ;  /* 0x000c0000056d7984 */ /* 0x0000280000000800 */
[----:B------:R0:W0:Y:S04]  /*2540*/  LDS R110, [R4] ;  /* 0x00000000046e7984 */ /* 0x0000280000000800 */
[----:B------:R0:W0:Y:S01]  /*2550*/  LDS R111, [R4+0x400] ;  /* 0x00040000046f7984 */ /* 0x0000220000000800 */
[----:B------:R-:W-:Y:S01]  /*2560*/  UIADD3 UR6, UR9, 0x6, URZ ;  /* 0x0000000609067890 */ /* 0x000fe2000fffe03f */
[----:B-1234-:R-:W-:Y:S01]  /*2570*/  WARPGROUP.ARRIVE ;  /* 0x00000000000079c5 */ /* 0x01efe20000000000 */
[----:B------:R-:W-:Y:S01]  /*2580*/  UMOV UR7, 0x40000040 ;  /* 0x4000004000077882 */ /* 0x000fe20000000000 */
[C---:B------:R-:W-:Y:S01]  /*2590*/  ISETP.GT.AND P1, PT, R3.reuse, 0x2, PT ;  /* 0x000000020300780c */ /* 0x040fe20003f24270 */
[----:B------:R-:W-:Y:S01]  /*25a0*/  VIADD R3, R3, 0xffffffff ;  /* 0xffffffff03037836 */ /* 0x000fe20000000000 */
[----:B------:R-:W-:-:S04]  /*25b0*/  R2UR UR10, R0 ;  /* 0x00000000000a72ca */ /* 0x000fc800000e0000 */
[----:B------:R-:W-:Y:S03]  /*25c0*/  HGMMA.64x128x8.F32.TF32 R24, R104, gdesc[UR4], R24, gsb0 ;  /* 0x05e0000468187df0 */ /* 0x000fe60008002818 */
[----:B------:R-:W-:-:S04]  /*25d0*/  WARPGROUP.DEPBAR.LE gsb0, 0x0 ;  /* 0x00008000000079c5 */ /* 0x000fc80000010000 */
[----:B------:R-:W-:Y:S05]  /*25e0*/  @P1 BRA `(.L_x_38) ;  /* 0xfffffff800a81947 */ /* 0x000fea000383ffff */
.L_x_30:
[----:B0-----:R-:W-:Y:S01]  /*25f0*/  IMAD.MOV.U32 R5, RZ, RZ, 0x40000040 ;  /* 0x40000040ff057424 */ /* 0x001fe200078e00ff */
[----:B------:R-:W-:Y:S01]  /*2600*/  LEA R4, R0, UR8, 0xa ;  /* 0x0000000800047c11 */ /* 0x000fe2000f8e50ff */
[----:B------:R-:W-:Y:S01]  /*2610*/  WARPGROUP.ARRIVE ;  /* 0x00000000000079c5 */ /* 0x000fe20000000000 */
[----:B------:R-:W-:Y:S01]  /*2620*/  IMAD.IADD R7, R94, 0x1, R7 ;  /* 0x000000015e077824 */ /* 0x000fe200078e0207 */
[----:B------:R-:W-:Y:S02]  /*2630*/  ISETP.NE.AND P1, PT, R114, RZ, PT ;  /* 0x000000ff7200720c */ /* 0x000fe40003f25270 */
[----:B------:R-:W-:Y:S02]  /*2640*/  R2UR UR6, R4 ;  /* 0x00000000040672ca */ /* 0x000fe400000e0000 */
[----:B------:R-:W-:Y:S02]  /*2650*/  R2UR UR7, R5 ;  /* 0x00000000050772ca */ /* 0x000fe400000e0000 */
[----:B------:R-:W-:Y:S01]  /*2660*/  LEA R3, R7, UR40, 0x2 ;  /* 0x0000002807037c11 */ /* 0x000fe2000f8e10ff */
[----:B------:R-:W-:-:S04]  /*2670*/  IMAD.MOV.U32 R7, RZ, RZ, 0x40000040 ;  /* 0x40000040ff077424 */ /* 0x000fc800078e00ff */
[C---:B------:R-:W-:Y:S02]  /*2680*/  VIADD R6, R3.reuse, 0x900 ;  /* 0x0000090003067836 */ /* 0x040fe40000000000 */
[----:B------:R-:W-:Y:S02]  /*2690*/  VIADD R0, R3, 0x990 ;  /* 0x0000099003007836 */ /* 0x000fe40000000000 */
[----:B------:R-:W-:Y:S02]  /*26a0*/  @P1 VIADD R0, R6, 0x70 ;  /* 0x0000007006001836 */ /* 0x000fe40000000000 */
[----:B------:R-:W-:Y:S01]  /*26b0*/  HGMMA.64x128x8.F32.TF32 R24, R108, gdesc[UR4], R24, gsb0 ;  /* 0x05e000046c187df0 */ /* 0x000fe20008002818 */
[----:B------:R-:W-:Y:S01]  /*26c0*/  VIADD R6, R4, 0x2 ;  /* 0x0000000204067836 */ /* 0x000fe20000000000 */
[----:B------:R-:W-:-:S04]  /*26d0*/  R2UR UR7, R7 ;  /* 0x00000000070772ca */ /* 0x000fc800000e0000 */
[----:B------:R-:W-:Y:S01]  /*26e0*/  R2UR UR6, R6 ;  /* 0x00000000060672ca */ /* 0x000fe200000e0000 */
[----:B------:R-:W-:Y:S02]  /*26f0*/  WARPGROUP.DEPBAR.LE gsb0, 0x0 ;  /* 0x00008000000079c5 */ /* 0x000fe40000010000 */
[----:B------:R-:W-:Y:S04]  /*2700*/  LDS R104, [R3+0x900] ;  /* 0x0009000003687984 */ /* 0x000fe80000000800 */
[----:B------:R-:W-:Y:S04]  /*2710*/  LDS R105, [R3+0xd00] ;  /* 0x000d000003697984 */ /* 0x000fe80000000800 */
[----:B------:R-:W-:Y:S04]  /*2720*/  LDS R106, [R0] ;  /* 0x00000000006a7984 */ /* 0x000fe80000000800 */
[----:B------:R-:W0:Y:S02]  /*2730*/  LDS R107, [R0+0x400] ;  /* 0x00040000006b7984 */ /* 0x000e240000000800 */
[----:B0-----:R-:W-:-:S06]  /*2740*/  WARPGROUP.ARRIVE ;  /* 0x00000000000079c5 */ /* 0x001fcc0000000000 */
[----:B------:R-:W-:Y:S03]  /*2750*/  HGMMA.64x128x8.F32.TF32 R24, R104, gdesc[UR4], R24, gsb0 ;  /* 0x05e0000468187df0 */ /* 0x000fe60008002818 */
[----:B------:R-:W-:Y:S02]  /*2760*/  WARPGROUP.DEPBAR.LE gsb0, 0x0 ;  /* 0x00008000000079c5 */ /* 0x000fe40000010000 */
[----:B------:R0:W1:Y:S04]  /*2770*/  LDS R104, [R3+0xa00] ;  /* 0x000a000003687984 */ /* 0x0000680000000800 */
[----:B------:R0:W2:Y:S04]  /*2780*/  LDS R105, [R3+0xe00] ;  /* 0x000e000003697984 */ /* 0x0000a80000000800 */
[----:B------:R0:W3:Y:S04]  /*2790*/  LDS R106, [R0+0x100] ;  /* 0x00010000006a7984 */ /* 0x0000e80000000800 */
[----:B------:R0:W4:Y:S01]  /*27a0*/  LDS R107, [R0+0x500] ;  /* 0x00050000006b7984 */ /* 0x0001220000000800 */
[----:B------:R-:W-:Y:S05]  /*27b0*/  @!P0 BRA `(.L_x_39) ;  /* 0x0000000000048947 */ /* 0x000fea0003800000 */
[----:B------:R-:W-:Y:S01]  /*27c0*/  BPT.TRAP 0x1 ;  /* 0x000000040000795c */ /* 0x000fe20000300000 */
.L_x_39:
        /* <DEDUP_REMOVED lines=8> */
.L_x_40:
[C---:B------:R-:W-:Y:S01]  /*2850*/  VIADD R6, R4.reuse, 0x4 ;  /* 0x0000000404067836 */ /* 0x040fe20000000000 */
[----:B-1234-:R-:W-:Y:S01]  /*2860*/  WARPGROUP.ARRIVE ;  /* 0x00000000000079c5 */ /* 0x01efe20000000000 */
[----:B------:R-:W-:Y:S02]  /*2870*/  IMAD.MOV.U32 R7, RZ, RZ, 0x40000040 ;  /* 0x40000040ff077424 */ /* 0x000fe400078e00ff */
[----:B------:R-:W-:Y:S01]  /*2880*/  VIADD R4, R4, 0x6 ;  /* 0x0000000604047836 */ /* 0x000fe20000000000 */
[----:B------:R-:W-:Y:S01]  /*2890*/  R2UR UR6, R6 ;  /* 0x00000000060672ca */ /* 0x000fe200000e0000 */
[----:B------:R-:W-:Y:S01]  /*28a0*/  IMAD.MOV.U32 R5, RZ, RZ, 0x40000040 ;  /* 0x40000040ff057424 */ /* 0x000fe200078e00ff */
[----:B------:R-:W-:-:S13]  /*28b0*/  R2UR UR7, R7 ;  /* 0x00000000070772ca */ /* 0x000fda00000e0000 */
[----:B------:R-:W-:Y:S01]  /*28c0*/  HGMMA.64x128x8.F32.TF32 R24, R104, gdesc[UR4], R24, gsb0 ;  /* 0x05e0000468187df0 */ /* 0x000fe20008002818 */
[----:B------:R-:W-:Y:S02]  /*28d0*/  R2UR UR6, R4 ;  /* 0x00000000040672ca */ /* 0x000fe400000e0000 */
[----:B------:R-:W-:Y:S01]  /*28e0*/  R2UR UR7, R5 ;  /* 0x00000000050772ca */ /* 0x000fe200000e0000 */
[----:B------:R-:W-:Y:S02]  /*28f0*/  WARPGROUP.DEPBAR.LE gsb0, 0x0 ;  /* 0x00008000000079c5 */ /* 0x000fe40000010000 */
[----:B------:R-:W-:Y:S04]  /*2900*/  LDS R104, [R3+0xb00] ;  /* 0x000b000003687984 */ /* 0x000fe80000000800 */
[----:B------:R-:W-:Y:S04]  /*2910*/  LDS R105, [R3+0xf00] ;  /* 0x000f000003697984 */ /* 0x000fe80000000800 */
[----:B------:R-:W-:Y:S04]  /*2920*/  LDS R106, [R0+0x200] ;  /* 0x00020000006a7984 */ /* 0x000fe80000000800 */
[----:B------:R-:W1:Y:S02]  /*2930*/  LDS R107, [R0+0x600] ;  /* 0x00060000006b7984 */ /* 0x000e640000000800 */
[----:B-1----:R-:W-:-:S06]  /*2940*/  WARPGROUP.ARRIVE ;  /* 0x00000000000079c5 */ /* 0x002fcc0000000000 */
[----:B------:R-:W-:Y:S03]  /*2950*/  HGMMA.64x128x8.F32.TF32 R24, R104, gdesc[UR4], R24, gsb0 ;  /* 0x05e0000468187df0 */ /* 0x000fe60008002818 */
[----:B------:R-:W-:Y:S02]  /*2960*/  WARPGROUP.DEPBAR.LE gsb0, 0x0 ;  /* 0x00008000000079c5 */ /* 0x000fe40000010000 */
.L_x_26:
[----:B------:R2:W-:Y:S01]  /*2970*/  SYNCS.ARRIVE.TRANS64.A1T0 RZ, [R113+UR47], RZ ;  /* 0x000000ff71ff79a7 */ /* 0x0005e2000810002f */
[----:B------:R-:W-:Y:S05]  /*2980*/  @!P0 BRA `(.L_x_41) ;  /* 0x0000000000048947 */ /* 0x000fea0003800000 */
[----:B------:R-:W-:Y:S01]  /*2990*/  BPT.TRAP 0x1 ;  /* 0x000000040000795c */ /* 0x000fe20000300000 */
.L_x_41:
[----:B------:R-:W-:Y:S02]  /*29a0*/  UIADD3 UR6, UR42, UR39, URZ ;  /* 0x000000272a067290 */ /* 0x000fe4000fffe03f */
[----:B------:R-:W-:Y:S02]  /*29b0*/  UISETP.GT.U32.AND UP0, UPT, UR49, 0x1, UPT ;  /* 0x000000013100788c */ /* 0x000fe4000bf04070 */
[----:B------:R-:W-:-:S04]  /*29c0*/  UIMAD.WIDE.U32 UR4, UR6, 0x38e38e39, URZ ;  /* 0x38e38e39060478a5 */ /* 0x000fc8000f8e003f */
[----:B------:R-:W-:Y:S01]  /*29d0*/  USHF.R.U32.HI UR4, URZ, 0x1, UR5 ;  /* 0x000000013f047899 */ /* 0x000fe20008011605 */
[----:B------:R-:W-:-:S03]  /*29e0*/  PLOP3.LUT P0, PT, PT, PT, UP0, 0x80, 0x0 ;  /* 0x000000000000781c */ /* 0x000fc60003f0f008 */
[----:B------:R-:W-:-:S04]  /*29f0*/  UIMAD UR6, UR4, -0x9, UR6 ;  /* 0xfffffff7040678a4 */ /* 0x000fc8000f8e0206 */
[----:B------:R-:W-:-:S04]  /*2a00*/  ULEA UR6, UR6, UR40, 0x3 ;  /* 0x0000002806067291 */ /* 0x000fc8000f8e183f */
[----:B------:R-:W-:-:S04]  /*2a10*/  UIADD3 UR6, UR6, 0x48, URZ ;  /* 0x0000004806067890 */ /* 0x000fc8000fffe03f */
[----:B------:R-:W-:-:S09]  /*2a20*/  UPRMT UR6, URZ, 0x654, UR6 ;  /* 0x000006543f067896 */ /* 0x000fd20008000006 */
[----:B------:R-:W-:Y:S01]  /*2a30*/  SYNCS.ARRIVE.TRANS64.RED.A1T0 RZ, [UR6], RZ ;  /* 0x000000ffffff79a7 */ /* 0x000fe20008100406 */
[----:B------:R-:W-:Y:S05]  /*2a40*/  @P0 BRA `(.L_x_42) ;  /* 0x0000000000040947 */ /* 0x000fea0003800000 */
[----:B------:R-:W-:Y:S01]  /*2a50*/  BPT.TRAP 0x1 ;  /* 0x000000040000795c */ /* 0x000fe20000300000 */
.L_x_42:
[----:B0-----:R-:W-:Y:S01]  /*2a60*/  SHF.L.U32 R0, R112, 0x1f, RZ ;  /* 0x0000001f70007819 */ /* 0x001fe200000006ff */
[----:B------:R-:W-:Y:S01]  /*2a70*/  UIADD3 UR39, UR43, UR39, URZ ;  /* 0x000000272b277290 */ /* 0x000fe2000fffe03f */
[----:B------:R-:W-:Y:S01]  /*2a80*/  SHF.R.S32.HI R9, RZ, 0x1f, R19 ;  /* 0x0000001fff097819 */ /* 0x000fe20000011413 */
[----:B------:R-:W-:Y:S01]  /*2a90*/  UISETP.GE.U32.AND UP1, UPT, UR43, 0x9, UPT ;  /* 0x000000092b00788c */ /* 0x000fe2000bf26070 */
[----:B------:R-:W0:Y:S01]  /*2aa0*/  SYNCS.PHASECHK.TRANS64.TRYWAIT P0, [R101+URZ+0x8], R0 ;  /* 0x00000800650075a7 */ /* 0x000e22000800017f */
[----:B------:R-:W-:-:S04]  /*2ab0*/  UISETP.GT.U32.AND UP0, UPT, UR39, 0x8, UPT ;  /* 0x000000082700788c */ /* 0x000fc8000bf04070 */
[----:B------:R-:W-:-:S04]  /*2ac0*/  UISETP.LT.U32.AND UP0, UPT, UR43, 0x9, UP0 ;  /* 0x000000092b00788c */ /* 0x000fc80008701070 */
[----:B------:R-:W-:Y:S02]  /*2ad0*/  USEL UR6, URZ, 0x1, !UP0 ;  /* 0x000000013f067887 */ /* 0x000fe4000c000000 */
[----:B------:R-:W-:Y:S02]  /*2ae0*/  @UP1 UIMAD.WIDE.U32 UR4, UR39, 0x38e38e39, URZ ;  /* 0x38e38e39270418a5 */ /* 0x000fe4000f8e003f */
[----:B------:R-:W-:Y:S02]  /*2af0*/  ULOP3.LUT UR38, UR38, UR6, URZ, 0x3c, !UPT ;  /* 0x0000000626267292 */ /* 0x000fe4000f8e3c3f */
[----:B------:R-:W-:-:S04]  /*2b00*/  @UP1 USHF.R.U32.HI UR4, URZ, 0x1, UR5 ;  /* 0x000000013f041899 */ /* 0x000fc80008011605 */
[----:B------:R-:W-:Y:S01]  /*2b10*/  @UP1 ULOP3.LUT UR38, UR38, 0x1, UR4, 0x78, !UPT ;  /* 0x0000000126261892 */ /* 0x000fe2000f8e7804 */
[----:B0-----:R-:W-:Y:S11]  /*2b20*/  @!P0 BRA `(.L_x_43) ;  /* 0x0000006000148947 */ /* 0x001ff60003800000 */
.L_x_206:
[----:B------:R-:W-:Y:S01]  /*2b30*/  ULDC.64 UR4, c[0x0][0x5d0] ;  /* 0x0001740000047ab9 */ /* 0x000fe20000000a00 */
[----:B------:R-:W-:Y:S01]  /*2b40*/  ULDC UR6, c[0x0][0x284] ;  /* 0x0000a10000067ab9 */ /* 0x000fe20000000800 */
[----:B0-----:R-:W-:Y:S02]  /*2b50*/  IMAD R0, R9, UR4, RZ ;  /* 0x0000000409007c24 */ /* 0x001fe4000f8e02ff */
[----:B------:R-:W-:Y:S02]  /*2b60*/  IMAD.SHL.U32 R12, R18, 0x80, RZ ;  /* 0x00000080120c7824 */ /* 0x000fe400078e00ff */
[C---:B------:R-:W-:Y:S02]  /*2b70*/  IMAD R3, R19.reuse, UR5, R0 ;  /* 0x0000000513037c24 */ /* 0x040fe4000f8e0200 */
[----:B------:R-:W-:Y:S01]  /*2b80*/  IMAD.SHL.U32 R0, R22, 0x40, RZ ;  /* 0x0000004016007824 */ /* 0x000fe200078e00ff */
[----:B------:R-:W-:Y:S01]  /*2b90*/  SHF.R.S32.HI R13, RZ, 0x1f, R12 ;  /* 0x0000001fff0d7819 */ /* 0x000fe2000001140c */
[----:B------:R-:W-:Y:S01]  /*2ba0*/  IMAD.WIDE.U32 R4, R19, UR4, R92 ;  /* 0x0000000413047c25 */ /* 0x000fe2000f8e005c */
[----:B------:R-:W-:-:S02]  /*2bb0*/  ULDC.64 UR4, c[0x0][0x5c8] ;  /* 0x0001720000047ab9 */ /* 0x000fc40000000a00 */
[----:B------:R-:W-:Y:S01]  /*2bc0*/  ISETP.GE.AND P0, PT, R0, UR6, PT ;  /* 0x0000000600007c0c */ /* 0x000fe2000bf06270 */
[----:B------:R-:W-:Y:S01]  /*2bd0*/  ULDC UR6, c[0x0][0x288] ;  /* 0x0000a20000067ab9 */ /* 0x000fe20000000800 */
[----:B-1----:R-:W-:Y:S01]  /*2be0*/  IADD3 R4, P1, R12, R4, RZ ;  /* 0x000000040c047210 */ /* 0x002fe20007f3e0ff */
[----:B------:R-:W-:Y:S01]  /*2bf0*/  IMAD.WIDE R22, R22, 0x40, R90 ;  /* 0x0000004016167825 */ /* 0x000fe200078e025a */
[----:B------:R-:W-:Y:S02]  /*2c00*/  ISETP.GE.OR P0, PT, R12, UR6, P0 ;  /* 0x000000060c007c0c */ /* 0x000fe40008706670 */
[----:B------:R-:W-:Y:S01]  /*2c10*/  IADD3.X R5, R13, R5, R3, P1, !PT ;  /* 0x000000050d057210 */ /* 0x000fe20000ffe403 */
[----:B------:R-:W-:-:S04]  /*2c20*/  IMAD R7, R23, UR4, RZ ;  /* 0x0000000417077c24 */ /* 0x000fc8000f8e02ff */
[C---:B------:R-:W-:Y:S02]  /*2c30*/  IMAD R7, R22.reuse, UR5, R7 ;  /* 0x0000000516077c24 */ /* 0x040fe4000f8e0207 */
[----:B------:R-:W-:-:S04]  /*2c40*/  IMAD.WIDE.U32 R20, R22, UR4, R4 ;  /* 0x0000000416147c25 */ /* 0x000fc8000f8e0004 */
[----:B------:R-:W-:Y:S05]  /*2c50*/  @P0 BRA `(.L_x_44) ;  /* 0x0000003c00d80947 */ /* 0x000fea0003800000 */
[----:B-----5:R-:W-:Y:S01]  /*2c60*/  FSETP.NEU.AND P0, PT, R89, RZ, PT ;  /* 0x000000ff5900720b */ /* 0x020fe20003f0d000 */
[----:B------:R-:W-:Y:S01]  /*2c70*/  IMAD.IADD R3, R100, 0x1, -R12 ;  /* 0x0000000164037824 */ /* 0x000fe200078e0a0c */
[----:B------:R-:W-:Y:S01]  /*2c80*/  BSSY B0, `(.L_x_44) ;  /* 0x00003f3000007945 */ /* 0x000fe20003800000 */
[----:B------:R-:W-:Y:S02]  /*2c90*/  IMAD.IADD R0, R103, 0x1, -R0 ;  /* 0x0000000167007824 */ /* 0x000fe400078e0a00 */
[----:B------:R-:W-:Y:S01]  /*2ca0*/  IMAD.IADD R111, R21, 0x1, R7 ;  /* 0x00000001156f7824 */ /* 0x000fe200078e0207 */
[----:B------:R-:W-:-:S04]  /*2cb0*/  ISETP.GT.AND P2, PT, R3, RZ, PT ;  /* 0x000000ff0300720c */ /* 0x000fc80003f44270 */
[----:B------:R-:W-:-:S03]  /*2cc0*/  ISETP.GT.AND P3, PT, R0, RZ, P2 ;  /* 0x000000ff0000720c */ /* 0x000fc60001764270 */
[----:B------:R-:W-:Y:S10]  /*2cd0*/  @!P0 BRA `(.L_x_45) ;  /* 0x0000002c001c8947 */ /* 0x000ff40003800000 */
[----:B------:R-:W0:Y:S01]  /*2ce0*/  LDC.64 R104, c[0x0][0x5b8] ;  /* 0x00016e00ff687b82 */ /* 0x000e220000000a00 */
[----:B------:R-:W-:-:S07]  /*2cf0*/  ULDC.64 UR4, c[0x0][0x5c0] ;  /* 0x0001700000047ab9 */ /* 0x000fce0000000a00 */
[----:B------:R-:W1:Y:S08]  /*2d00*/  LDC.64 R106, c[0x0][0x5b0] ;  /* 0x00016c00ff6a7b82 */ /* 0x000e700000000a00 */
[----:B------:R-:W3:Y:S01]  /*2d10*/  LDC.64 R108, c[0x0][0x5a8] ;  /* 0x00016a00ff6c7b82 */ /* 0x000ee20000000a00 */
[-C--:B0-----:R-:W-:Y:S02]  /*2d20*/  IMAD R6, R9, R104.reuse, RZ ;  /* 0x0000006809067224 */ /* 0x081fe400078e02ff */
[----:B------:R-:W-:-:S04]  /*2d30*/  IMAD.WIDE.U32 R4, R19, R104, R92 ;  /* 0x0000006813047225 */ /* 0x000fc800078e005c */
[----:B------:R-:W-:Y:S01]  /*2d40*/  IMAD R21, R19, R105, R6 ;  /* 0x0000006913157224 */ /* 0x000fe200078e0206 */
[----:B------:R-:W-:Y:S01]  /*2d50*/  IADD3 R6, P0, R12, R4, RZ ;  /* 0x000000040c067210 */ /* 0x000fe20007f1e0ff */
[----:B-1----:R-:W-:-:S03]  /*2d60*/  IMAD R4, R23, R106, RZ ;  /* 0x0000006a17047224 */ /* 0x002fc600078e02ff */
[----:B------:R-:W-:Y:S01]  /*2d70*/  IADD3.X R7, R13, R5, R21, P0, !PT ;  /* 0x000000050d077210 */ /* 0x000fe200007fe415 */
[C---:B------:R-:W-:Y:S02]  /*2d80*/  IMAD R23, R22.reuse, R107, R4 ;  /* 0x0000006b16177224 */ /* 0x040fe400078e0204 */
[----:B------:R-:W-:-:S04]  /*2d90*/  IMAD.WIDE.U32 R4, R22, R106, R6 ;  /* 0x0000006a16047225 */ /* 0x000fc800078e0006 */
[----:B------:R-:W-:Y:S01]  /*2da0*/  IMAD.IADD R5, R5, 0x1, R23 ;  /* 0x0000000105057824 */ /* 0x000fe200078e0217 */
[----:B---3--:R-:W-:-:S04]  /*2db0*/  LEA R10, P0, R4, R108, 0x2 ;  /* 0x0000006c040a7211 */ /* 0x008fc800078010ff */
[----:B------:R-:W-:-:S05]  /*2dc0*/  LEA.HI.X R11, R4, R109, R5, 0x2, P0 ;  /* 0x0000006d040b7211 */ /* 0x000fca00000f1405 */
[----:B------:R0:W3:Y:S01]  /*2dd0*/  @P3 LDG.E.LTC128B R18, desc[UR36][R10.64] ;  /* 0x000000240a123981 */ /* 0x0000e2000c1e1920 */
[----:B------:R-:W-:Y:S01]  /*2de0*/  IMAD.WIDE.U32 R4, R22, R106, R12 ;  /* 0x0000006a16047225 */ /* 0x000fe200078e000c */
[----:B------:R-:W-:Y:S01]  /*2df0*/  LEA R8, P1, R20, UR4, 0x2 ;  /* 0x0000000414087c11 */ /* 0x000fe2000f8210ff */
[----:B------:R-:W-:Y:S01]  /*2e00*/  BSSY B1, `(.L_x_46) ;  /* 0x0000014000017945 */ /* 0x000fe20003800000 */
[----:B------:R-:W-:Y:S02]  /*2e10*/  IADD3 R14, P0, R92, R4, RZ ;  /* 0x000000045c0e7210 */ /* 0x000fe40007f1e0ff */
[----:B------:R-:W-:Y:S02]  /*2e20*/  LEA.HI.X R9, R20, UR5, R111, 0x2, P1 ;  /* 0x0000000514097c11 */ /* 0x000fe400088f146f */
[----:B------:R-:W-:Y:S01]  /*2e30*/  IADD3.X R15, R93, R23, R5, P0, !PT ;  /* 0x000000175d0f7210 */ /* 0x000fe200007fe405 */
[----:B0-----:R-:W-:Y:S01]  /*2e40*/  IMAD.SHL.U32 R10, R106, 0x8, RZ ;  /* 0x000000086a0a7824 */ /* 0x001fe200078e00ff */
[----:B------:R-:W-:-:S02]  /*2e50*/  ISETP.GT.AND P0, PT, R3, 0x1, PT ;  /* 0x000000010300780c */ /* 0x000fc40003f04270 */
[----:B------:R-:W-:Y:S01]  /*2e60*/  SHF.L.U64.HI R11, R106, 0x3, R107 ;  /* 0x000000036a0b7819 */ /* 0x000fe2000001026b */
[----:B------:R-:W-:Y:S01]  /*2e70*/  IMAD.WIDE.U32 R14, R19, R104, R14 ;  /* 0x00000068130e7225 */ /* 0x000fe200078e000e */
[----:B------:R-:W-:-:S03]  /*2e80*/  ISETP.GT.AND P1, PT, R0, RZ, P0 ;  /* 0x000000ff0000720c */ /* 0x000fc60000724270 */
[----:B------:R-:W-:Y:S01]  /*2e90*/  IMAD.WIDE.U32 R10, R22, R106, R10 ;  /* 0x0000006a160a7225 */ /* 0x000fe200078e000a */
[----:B---3--:R-:W-:-:S05]  /*2ea0*/  LOP3.LUT R4, R18, 0xffffe000, RZ, 0xc0, !PT ;  /* 0xffffe00012047812 */ /* 0x008fca00078ec0ff */
[----:B------:R-:W-:Y:S01]  /*2eb0*/  FMUL R5, R4, R89 ;  /* 0x0000005904057220 */ /* 0x000fe20000400000 */
[----:B------:R-:W-:-:S03]  /*2ec0*/  LEA R4, P4, R14, R108, 0x2 ;  /* 0x0000006c0e047211 */ /* 0x000fc600078810ff */
[----:B------:R-:W-:Y:S01]  /*2ed0*/  FFMA R105, R24, R88, R5 ;  /* 0x0000005818697223 */ /* 0x000fe20000000005 */
[----:B------:R-:W-:-:S04]  /*2ee0*/  IMAD.IADD R5, R21, 0x1, R15 ;  /* 0x0000000115057824 */ /* 0x000fc800078e020f */
[----:B------:R-:W-:Y:S02]  /*2ef0*/  F2FP.TF32.F32.PACK_B R105, R105 ;  /* 0x00000069ff69723e */ /* 0x000fe400024050ff */
[----:B------:R-:W-:-:S03]  /*2f00*/  LEA.HI.X R5, R14, R109, R5, 0x2, P4 ;  /* 0x0000006d0e057211 */ /* 0x000fc600020f1405 */
[----:B------:R0:W-:Y:S01]  /*2f10*/  @P3 STG.E desc[UR36][R8.64], R105 ;  /* 0x0000006908003986 */ /* 0x0001e2000c101924 */
[----:B------:R-:W-:Y:S05]  /*2f20*/  @!P1 BRA `(.L_x_47) ;  /* 0x0000000000049947 */ /* 0x000fea0003800000 */
[----:B------:R1:W5:Y:S02]  /*2f30*/  LDG.E.LTC128B R18, desc[UR36][R4.64+0x4] ;  /* 0x0000042404127981 */ /* 0x000364000c1e1920 */
.L_x_47:
[----:B------:R-:W-:Y:S05]  /*2f40*/  BSYNC B1 ;  /* 0x0000000000017941 */ /* 0x000fea0003800000 */
.L_x_46:
[----:B-----5:R-:W-:Y:S01]  /*2f50*/  LOP3.LUT R14, R18, 0xffffe000, RZ, 0xc0, !PT ;  /* 0xffffe000120e7812 */ /* 0x020fe200078ec0ff */
[----:B------:R-:W-:Y:S01]  /*2f60*/  IMAD.IADD R23, R23, 0x1, R11 ;  /* 0x0000000117177824 */ /* 0x000fe200078e020b */
[----:B------:R-:W-:Y:S02]  /*2f70*/  IADD3 R6, P3, R6, R10, RZ ;  /* 0x0000000a06067210 */ /* 0x000fe40007f7e0ff */
[----:B------:R-:W-:Y:S01]  /*2f80*/  ISETP.GT.AND P2, PT, R0, 0x8, P2 ;  /* 0x000000080000780c */ /* 0x000fe20001744270 */
[----:B------:R-:W-:Y:S02]  /*2f90*/  FMUL R14, R14, R89 ;  /* 0x000000590e0e7220 */ /* 0x000fe40000400000 */
[----:B------:R-:W-:Y:S02]  /*2fa0*/  IMAD.X R7, R23, 0x1, R7, P3 ;  /* 0x0000000117077824 */ /* 0x000fe400018e0607 */
[----:B------:R-:W-:Y:S01]  /*2fb0*/  FFMA R25, R25, R88, R14 ;  /* 0x0000005819197223 */ /* 0x000fe2000000000e */
[----:B------:R-:W-:-:S04]  /*2fc0*/  LEA R14, P3, R6, R108, 0x2 ;  /* 0x0000006c060e7211 */ /* 0x000fc800078610ff */
[----:B------:R-:W-:Y:S01]  /*2fd0*/  LEA.HI.X R15, R6, R109, R7, 0x2, P3 ;  /* 0x0000006d060f7211 */ /* 0x000fe200018f1407 */
[----:B------:R-:W-:Y:S01]  /*2fe0*/  @P1 IMAD.MOV.U32 R6, RZ, RZ, R8 ;  /* 0x000000ffff061224 */ /* 0x000fe200078e0008 */
[----:B------:R-:W-:Y:S01]  /*2ff0*/  F2FP.TF32.F32.PACK_B R25, R25 ;  /* 0x00000019ff19723e */ /* 0x000fe200024050ff */
[----:B------:R-:W-:-:S05]  /*3000*/  @P1 IMAD.MOV.U32 R7, RZ, RZ, R9 ;  /* 0x000000ffff071224 */ /* 0x000fca00078e0009 */
[----:B------:R3:W-:Y:S04]  /*3010*/  @P1 STG.E desc[UR36][R6.64+0x4], R25 ;  /* 0x0000041906001986 */ /* 0x0007e8000c101924 */
[----:B------:R-:W4:Y:S01]  /*3020*/  @P2 LDG.E.LTC128B R18, desc[UR36][R14.64] ;  /* 0x000000240e122981 */ /* 0x000f22000c1e1920 */
[----:B------:R-:W-:Y:S01]  /*3030*/  IADD3 R12, P1, P3, R92, R10, R12 ;  /* 0x0000000a5c0c7210 */ /* 0x000fe20007b3e00c */
[----:B------:R-:W-:Y:S01]  /*3040*/  BSSY B1, `(.L_x_48) ;  /* 0x0000011000017945 */ /* 0x000fe20003800000 */
[----:B------:R-:W-:Y:S02]  /*3050*/  ISETP.GT.AND P0, PT, R0, 0x8, P0 ;  /* 0x000000080000780c */ /* 0x000fe40000704270 */
[----:B------:R-:W-:-:S03]  /*3060*/  IADD3.X R13, R93, R23, R13, P1, P3 ;  /* 0x000000175d0d7210 */ /* 0x000fc60000fe640d */
[----:B------:R-:W-:Y:S01]  /*3070*/  IMAD.WIDE.U32 R12, R19, R104, R12 ;  /* 0x00000068130c7225 */ /* 0x000fe200078e000c */
[----:B------:R-:W-:-:S03]  /*3080*/  SHF.L.U64.HI R19, R97, 0x2, R96 ;  /* 0x0000000261137819 */ /* 0x000fc60000010260 */
[----:B------:R-:W-:Y:S01]  /*3090*/  IMAD.IADD R13, R21, 0x1, R13 ;  /* 0x00000001150d7824 */ /* 0x000fe200078e020d */
[----:B---3--:R-:W-:-:S04]  /*30a0*/  LEA R6, P3, R12, R108, 0x2 ;  /* 0x0000006c0c067211 */ /* 0x008fc800078610ff */
[----:B------:R-:W-:Y:S02]  /*30b0*/  LEA.HI.X R7, R12, R109, R13, 0x2, P3 ;  /* 0x0000006d0c077211 */ /* 0x000fe400018f140d */
[----:B----4-:R-:W-:-:S05]  /*30c0*/  LOP3.LUT R10, R18, 0xffffe000, RZ, 0xc0, !PT ;  /* 0xffffe000120a7812 */ /* 0x010fca00078ec0ff */
[----:B------:R-:W-:Y:S01]  /*30d0*/  FMUL R11, R10, R89 ;  /* 0x000000590a0b7220 */ /* 0x000fe20000400000 */
[----:B------:R-:W-:-:S03]  /*30e0*/  LEA R10, P1, R97, R8, 0x2 ;  /* 0x00000008610a7211 */ /* 0x000fc600078210ff */
[----:B------:R-:W-:Y:S02]  /*30f0*/  FFMA R23, R26, R88, R11 ;  /* 0x000000581a177223 */ /* 0x000fe4000000000b */
[----:B------:R-:W-:-:S03]  /*3100*/  IMAD.X R11, R19, 0x1, R9, P1 ;  /* 0x00000001130b7824 */ /* 0x000fc600008e0609 */
[----:B------:R-:W-:-:S05]  /*3110*/  F2FP.TF32.F32.PACK_B R23, R23 ;  /* 0x00000017ff17723e */ /* 0x000fca00024050ff */
[----:B------:R3:W-:Y:S01]  /*3120*/  @P2 STG.E desc[UR36][R10.64], R23 ;  /* 0x000000170a002986 */ /* 0x0007e2000c101924 */
[----:B------:R-:W-:Y:S05]  /*3130*/  @!P0 BRA `(.L_x_49) ;  /* 0x0000000000048947 */ /* 0x000fea0003800000 */
[----:B------:R4:W5:Y:S02]  /*3140*/  LDG.E.LTC128B R18, desc[UR36][R6.64+0x4] ;  /* 0x0000042406127981 */ /* 0x000964000c1e1920 */
.L_x_49:
[----:B------:R-:W-:Y:S05]  /*3150*/  BSYNC B1 ;  /* 0x0000000000017941 */ /* 0x000fea0003800000 */
.L_x_48:
[----:B-----5:R-:W-:Y:S01]  /*3160*/  LOP3.LUT R12, R18, 0xffffe000, RZ, 0xc0, !PT ;  /* 0xffffe000120c7812 */ /* 0x020fe200078ec0ff */
[----:B------:R-:W-:Y:S01]  /*3170*/  BSSY B1, `(.L_x_50) ;  /* 0x0000009000017945 */ /* 0x000fe20003800000 */
[----:B------:R-:W-:-:S03]  /*3180*/  ISETP.GT.AND P1, PT, R3, 0x8, PT ;  /* 0x000000080300780c */ /* 0x000fc60003f24270 */
[----:B------:R-:W-:Y:S01]  /*3190*/  FMUL R12, R12, R89 ;  /* 0x000000590c0c7220 */ /* 0x000fe20000400000 */
[----:B------:R-:W-:-:S03]  /*31a0*/  ISETP.GT.AND P2, PT, R0, RZ, P1 ;  /* 0x000000ff0000720c */ /* 0x000fc60000f44270 */
[----:B------:R-:W-:-:S05]  /*31b0*/  FFMA R27, R27, R88, R12 ;  /* 0x000000581b1b7223 */ /* 0x000fca000000000c */
[----:B------:R-:W-:-:S05]  /*31c0*/  F2FP.TF32.F32.PACK_B R27, R27 ;  /* 0x0000001bff1b723e */ /* 0x000fca00024050ff */
[----:B------:R0:W-:Y:S01]  /*31d0*/  @P0 STG.E desc[UR36][R10.64+0x4], R27 ;  /* 0x0000041b0a000986 */ /* 0x0001e2000c101924 */
[----:B------:R-:W-:Y:S05]  /*31e0*/  @!P2 BRA `(.L_x_51) ;  /* 0x000000000004a947 */ /* 0x000fea0003800000 */
[----:B------:R0:W5:Y:S02]  /*31f0*/  LDG.E.LTC128B R18, desc[UR36][R4.64+0x20] ;  /* 0x0000202404127981 */ /* 0x000164000c1e1920 */
.L_x_51:
[----:B------:R-:W-:Y:S05]  /*3200*/  BSYNC B1 ;  /* 0x0000000000017941 */ /* 0x000fea0003800000 */
.L_x_50:
        /* <DEDUP_REMOVED lines=10> */
.L_x_53:
[----:B------:R-:W-:Y:S05]  /*32b0*/  BSYNC B1 ;  /* 0x0000000000017941 */ /* 0x000fea0003800000 */
.L_x_52:
[----:B-----5:R-:W-:Y:S01]  /*32c0*/  LOP3.LUT R12, R18, 0xffffe000, RZ, 0xc0, !PT ;  /* 0xffffe000120c7812 */ /* 0x020fe200078ec0ff */
[----:B------:R-:W-:Y:S01]  /*32d0*/  BSSY B1, `(.L_x_54) ;  /* 0x0000008000017945 */ /* 0x000fe20003800000 */
[----:B------:R-:W-:-:S03]  /*32e0*/  ISETP.GT.AND P1, PT, R0, 0x8, P1 ;  /* 0x000000080000780c */ /* 0x000fc60000f24270 */
[----:B------:R-:W-:-:S04]  /*32f0*/  FMUL R12, R12, R89 ;  /* 0x000000590c0c7220 */ /* 0x000fc80000400000 */
[----:B------:R-:W-:-:S05]  /*3300*/  FFMA R29, R29, R88, R12 ;  /* 0x000000581d1d7223 */ /* 0x000fca000000000c */
[----:B------:R-:W-:-:S05]  /*3310*/  F2FP.TF32.F32.PACK_B R29, R29 ;  /* 0x0000001dff1d723e */ /* 0x000fca00024050ff */
[----:B------:R0:W-:Y:S01]  /*3320*/  @P3 STG.E desc[UR36][R8.64+0x24], R29 ;  /* 0x0000241d08003986 */ /* 0x0001e2000c101924 */
[----:B------:R-:W-:Y:S05]  /*3330*/  @!P1 BRA `(.L_x_55) ;  /* 0x0000000000049947 */ /* 0x000fea0003800000 */
[----:B------:R0:W5:Y:S02]  /*3340*/  LDG.E.LTC128B R18, desc[UR36][R6.64+0x20] ;  /* 0x0000202406127981 */ /* 0x000164000c1e1920 */
.L_x_55:
[----:B------:R-:W-:Y:S05]  /*3350*/  BSYNC B1 ;  /* 0x0000000000017941 */ /* 0x000fea0003800000 */
.L_x_54:
[----:B-----5:R-:W-:Y:S01]  /*3360*/  LOP3.LUT R12, R18, 0xffffe000, RZ, 0xc0, !PT ;  /* 0xffffe000120c7812 */ /* 0x020fe200078ec0ff */
[----:B------:R-:W-:Y:S01]  /*3370*/  BSSY B1, `(.L_x_56) ;  /* 0x0000008000017945 */ /* 0x000fe20003800000 */
[----:B------:R-:W-:-:S03]  /*3380*/  ISETP.GT.AND P0, PT, R0, 0x8, P0 ;  /* 0x000000080000780c */ /* 0x000fc60000704270 */
[----:B0-----:R-:W-:-:S04]  /*3390*/  FMUL R13, R12, R89 ;  /* 0x000000590c0d7220 */ /* 0x001fc80000400000 */
[----:B------:R-:W-:-:S05]  /*33a0*/  FFMA R13, R30, R88, R13 ;  /* 0x000000581e0d7223 */ /* 0x000fca000000000d */
[----:B------:R-:W-:-:S05]  /*33b0*/  F2FP.TF32.F32.PACK_B R13, R13 ;  /* 0x0000000dff0d723e */ /* 0x000fca00024050ff */
[----:B------:R0:W-:Y:S01]  /*33c0*/  @P1 STG.E desc[UR36][R10.64+0x20], R13 ;  /* 0x0000200d0a001986 */ /* 0x0001e2000c101924 */
[----:B------:R-:W-:Y:S05]  /*33d0*/  @!P0 BRA `(.L_x_57) ;  /* 0x0000000000048947 */ /* 0x000fea0003800000 */
[----:B------:R0:W5:Y:S02]  /*33e0*/  LDG.E.LTC128B R18, desc[UR36][R6.64+0x24] ;  /* 0x0000242406127981 */ /* 0x000164000c1e1920 */
.L_x_57:
[----:B------:R-:W-:Y:S05]  /*33f0*/  BSYNC B1 ;  /* 0x0000000000017941 */ /* 0x000fea0003800000 */
.L_x_56:
        /* <DEDUP_REMOVED lines=10> */
.L_x_59:
[----:B------:R-:W-:Y:S05]  /*34a0*/  BSYNC B1 ;  /* 0x0000000000017941 */ /* 0x000fea0003800000 */
.L_x_58:
[----:B-----5:R-:W-:Y:S01]  /*34b0*/  LOP3.LUT R12, R18, 0xffffe000, RZ, 0xc0, !PT ;  /* 0xffffe000120c7812 */ /* 0x020fe200078ec0ff */
[----:B------:R-:W-:Y:S01]  /*34c0*/  BSSY B1, `(.L_x_60) ;  /* 0x0000009000017945 */ /* 0x000fe20003800000 */
[----:B------:R-:W-:-:S03]  /*34d0*/  ISETP.GT.AND P0, PT, R3, 0x11, PT ;  /* 0x000000110300780c */ /* 0x000fc60003f04270 */
[----:B0-----:R-:W-:Y:S01]  /*34e0*/  FMUL R13, R12, R89 ;  /* 0x000000590c0d7220 */ /* 0x001fe20000400000 */
[----:B------:R-:W-:-:S03]  /*34f0*/  ISETP.GT.AND P3, PT, R0, RZ, P0 ;  /* 0x000000ff0000720c */ /* 0x000fc60000764270 */
[----:B------:R-:W-:-:S05]  /*3500*/  FFMA R13, R32, R88, R13 ;  /* 0x00000058200d7223 */ /* 0x000fca000000000d */
[----:B------:R-:W-:-:S05]  /*3510*/  F2FP.TF32.F32.PACK_B R13, R13 ;  /* 0x0000000dff0d723e */ /* 0x000fca00024050ff */
[----:B------:R0:W-:Y:S01]  /*3520*/  @P2 STG.E desc[UR36][R8.64+0x40], R13 ;  /* 0x0000400d08002986 */ /* 0x0001e2000c101924 */
[----:B------:R-:W-:Y:S05]  /*3530*/  @!P3 BRA `(.L_x_61) ;  /* 0x000000000004b947 */ /* 0x000fea0003800000 */
[----:B------:R0:W5:Y:S02]  /*3540*/  LDG.E.LTC128B R18, desc[UR36][R4.64+0x44] ;  /* 0x0000442404127981 */ /* 0x000164000c1e1920 */
.L_x_61:
[----:B------:R-:W-:Y:S05]  /*3550*/  BSYNC B1 ;  /* 0x0000000000017941 */ /* 0x000fea0003800000 */
.L_x_60:
        /* <DEDUP_REMOVED lines=9> */
.L_x_63:
[----:B------:R-:W-:Y:S05]  /*35f0*/  BSYNC B1 ;  /* 0x0000000000017941 */ /* 0x000fea0003800000 */
.L_x_62:
        /* <DEDUP_REMOVED lines=9> */
.L_x_65:
[----:B------:R-:W-:Y:S05]  /*3690*/  BSYNC B1 ;  /* 0x0000000000017941 */ /* 0x000fea0003800000 */
.L_x_64:
        /* <DEDUP_REMOVED lines=10> */
.L_x_67:
[----:B------:R-:W-:Y:S05]  /*3740*/  BSYNC B1 ;  /* 0x0000000000017941 */ /* 0x000fea0003800000 */
.L_x_66:
        /* <DEDUP_REMOVED lines=10> */
.L_x_69:
[----:B------:R-:W-:Y:S05]  /*37f0*/  BSYNC B1 ;  /* 0x0000000000017941 */ /* 0x000fea0003800000 */
.L_x_68:
        /* <DEDUP_REMOVED lines=9> */
.L_x_71:
[----:B------:R-:W-:Y:S05]  /*3890*/  BSYNC B1 ;  /* 0x0000000000017941 */ /* 0x000fea0003800000 */
.L_x_70:
        /* <DEDUP_REMOVED lines=9> */
.L_x_73:
[----:B------:R-:W-:Y:S05]  /*3930*/  BSYNC B1 ;  /* 0x0000000000017941 */ /* 0x000fea0003800000 */
.L_x_72:
        /* <DEDUP_REMOVED lines=10> */
.L_x_75:
[----:B------:R-:W-:Y:S05]  /*39e0*/  BSYNC B1 ;  /* 0x0000000000017941 */ /* 0x000fea0003800000 */
.L_x_74:
        /* <DEDUP_REMOVED lines=10> */
.L_x_77:
[----:B------:R-:W-:Y:S05]  /*3a90*/  BSYNC B1 ;  /* 0x0000000000017941 */ /* 0x000fea0003800000 */
.L_x_76:
        /* <DEDUP_REMOVED lines=9> */
.L_x_79:
[----:B------:R-:W-:Y:S05]  /*3b30*/  BSYNC B1 ;  /* 0x0000000000017941 */ /* 0x000fea0003800000 */
.L_x_78:
        /* <DEDUP_REMOVED lines=9> */
.L_x_81:
[----:B------:R-:W-:Y:S05]  /*3bd0*/  BSYNC B1 ;  /* 0x0000000000017941 */ /* 0x000fea0003800000 */
.L_x_80:
        /* <DEDUP_REMOVED lines=10> */
.L_x_83:
[----:B------:R-:W-:Y:S05]  /*3c80*/  BSYNC B1 ;  /* 0x0000000000017941 */ /* 0x000fea0003800000 */
.L_x_82:
        /* <DEDUP_REMOVED lines=10> */
.L_x_85:
[----:B------:R-:W-:Y:S05]  /*3d30*/  BSYNC B1 ;  /* 0x0000000000017941 */ /* 0x000fea0003800000 */
.L_x_84:
        /* <DEDUP_REMOVED lines=9> */
.L_x_87:
[----:B------:R-:W-:Y:S05]  /*3dd0*/  BSYNC B1 ;  /* 0x0000000000017941 */ /* 0x000fea0003800000 */
.L_x_86:
        /* <DEDUP_REMOVED lines=9> */
.L_x_89:
[----:B------:R-:W-:Y:S05]  /*3e70*/  BSYNC B1 ;  /* 0x0000000000017941 */ /* 0x000fea0003800000 */
.L_x_88:
        /* <DEDUP_REMOVED lines=10> */
.L_x_91:
[----:B------:R-:W-:Y:S05]  /*3f20*/  BSYNC B1 ;  /* 0x0000000000017941 */ /* 0x000fea0003800000 */
.L_x_90:
        /* <DEDUP_REMOVED lines=10> */
.L_x_93:
[----:B------:R-:W-:Y:S05]  /*3fd0*/  BSYNC B1 ;  /* 0x0000000000017941 */ /* 0x000fea0003800000 */
.L_x_92:
        /* <DEDUP_REMOVED lines=9> */
.L_x_95:
[----:B------:R-:W-:Y:S05]  /*4070*/  BSYNC B1 ;  /* 0x0000000000017941 */ /* 0x000fea0003800000 */
.L_x_94:
        /* <DEDUP_REMOVED lines=9> */
.L_x_97:
[----:B------:R-:W-:Y:S05]  /*4110*/  BSYNC B1 ;  /* 0x0000000000017941 */ /* 0x000fea0003800000 */
.L_x_96:
        /* <DEDUP_REMOVED lines=10> */
.L_x_99:
[----:B------:R-:W-:Y:S05]  /*41c0*/  BSYNC B1 ;  /* 0x0000000000017941 */ /* 0x000fea0003800000 */
.L_x_98:
        /* <DEDUP_REMOVED lines=10> */
.L_x_101:
[----:B------:R-:W-:Y:S05]  /*4270*/  BSYNC B1 ;  /* 0x0000000000017941 */ /* 0x000fea0003800000 */
.L_x_100:
        /* <DEDUP_REMOVED lines=9> */
.L_x_103:
[----:B------:R-:W-:Y:S05]  /*4310*/  BSYNC B1 ;  /* 0x0000000000017941 */ /* 0x000fea0003800000 */
.L_x_102:
        /* <DEDUP_REMOVED lines=9> */
.L_x_105:
[----:B------:R-:W-:Y:S05]  /*43b0*/  BSYNC B1 ;  /* 0x0000000000017941 */ /* 0x000fea0003800000 */
.L_x_104:
        /* <DEDUP_REMOVED lines=10> */
.L_x_107:
[----:B------:R-:W-:Y:S05]  /*4460*/  BSYNC B1 ;  /* 0x0000000000017941 */ /* 0x000fea0003800000 */
.L_x_106:
        /* <DEDUP_REMOVED lines=10> */
.L_x_109:
[----:B------:R-:W-:Y:S05]  /*4510*/  BSYNC B1 ;  /* 0x0000000000017941 */ /* 0x000fea0003800000 */
.L_x_108:
        /* <DEDUP_REMOVED lines=9> */
.L_x_111:
[----:B------:R-:W-:Y:S05]  /*45b0*/  BSYNC B1 ;  /* 0x0000000000017941 */ /* 0x000fea0003800000 */
.L_x_110:
        /* <DEDUP_REMOVED lines=9> */
.L_x_113:
[----:B------:R-:W-:Y:S05]  /*4650*/  BSYNC B1 ;  /* 0x0000000000017941 */ /* 0x000fea0003800000 */
.L_x_112:
        /* <DEDUP_REMOVED lines=10> */
.L_x_115:
[----:B------:R-:W-:Y:S05]  /*4700*/  BSYNC B1 ;  /* 0x0000000000017941 */ /* 0x000fea0003800000 */
.L_x_114:
        /* <DEDUP_REMOVED lines=10> */
.L_x_117:
[----:B------:R-:W-:Y:S05]  /*47b0*/  BSYNC B1 ;  /* 0x0000000000017941 */ /* 0x000fea0003800000 */
.L_x_116:
        /* <DEDUP_REMOVED lines=9> */
.L_x_119:
[----:B------:R-:W-:Y:S05]  /*4850*/  BSYNC B1 ;  /* 0x0000000000017941 */ /* 0x000fea0003800000 */
.L_x_118:
        /* <DEDUP_REMOVED lines=9> */
.L_x_121:
[----:B------:R-:W-:Y:S05]  /*48f0*/  BSYNC B1 ;  /* 0x0000000000017941 */ /* 0x000fea0003800000 */
.L_x_120:
        /* <DEDUP_REMOVED lines=10> */
.L_x_123:
[----:B------:R-:W-:Y:S05]  /*49a0*/  BSYNC B1 ;  /* 0x0000000000017941 */ /* 0x000fea0003800000 */
.L_x_122:
        /* <DEDUP_REMOVED lines=10> */
.L_x_125:
[----:B------:R-:W-:Y:S05]  /*4a50*/  BSYNC B1 ;  /* 0x0000000000017941 */ /* 0x000fea0003800000 */
.L_x_124:
        /* <DEDUP_REMOVED lines=9> */
.L_x_127:
[----:B------:R-:W-:Y:S05]  /*4af0*/  BSYNC B1 ;  /* 0x0000000000017941 */ /* 0x000fea0003800000 */
.L_x_126:
        /* <DEDUP_REMOVED lines=9> */
.L_x_129:
[----:B------:R-:W-:Y:S05]  /*4b90*/  BSYNC B1 ;  /* 0x0000000000017941 */ /* 0x000fea0003800000 */
.L_x_128:
        /* <DEDUP_REMOVED lines=10> */
.L_x_131:
[----:B------:R-:W-:Y:S05]  /*4c40*/  BSYNC B1 ;  /* 0x0000000000017941 */ /* 0x000fea0003800000 */
.L_x_130:
        /* <DEDUP_REMOVED lines=10> */
.L_x_133:
[----:B------:R-:W-:Y:S05]  /*4cf0*/  BSYNC B1 ;  /* 0x0000000000017941 */ /* 0x000fea0003800000 */
.L_x_132:
        /* <DEDUP_REMOVED lines=9> */
.L_x_135:
[----:B------:R-:W-:Y:S05]  /*4d90*/  BSYNC B1 ;  /* 0x0000000000017941 */ /* 0x000fea0003800000 */
.L_x_134:
        /* <DEDUP_REMOVED lines=9> */
.L_x_137:
[----:B------:R-:W-:Y:S05]  /*4e30*/  BSYNC B1 ;  /* 0x0000000000017941 */ /* 0x000fea0003800000 */
.L_x_136:
        /* <DEDUP_REMOVED lines=10> */
.L_x_139:
[----:B------:R-:W-:Y:S05]  /*4ee0*/  BSYNC B1 ;  /* 0x0000000000017941 */ /* 0x000fea0003800000 */
.L_x_138:
        /* <DEDUP_REMOVED lines=10> */
.L_x_141:
[----:B------:R-:W-:Y:S05]  /*4f90*/  BSYNC B1 ;  /* 0x0000000000017941 */ /* 0x000fea0003800000 */
.L_x_140:
        /* <DEDUP_REMOVED lines=9> */
.L_x_143:
[----:B------:R-:W-:Y:S05]  /*5030*/  BSYNC B1 ;  /* 0x0000000000017941 */ /* 0x000fea0003800000 */
.L_x_142:
        /* <DEDUP_REMOVED lines=9> */
.L_x_145:
[----:B------:R-:W-:Y:S05]  /*50d0*/  BSYNC B1 ;  /* 0x0000000000017941 */ /* 0x000fea0003800000 */
.L_x_144:
        /* <DEDUP_REMOVED lines=10> */
.L_x_147:
[----:B------:R-:W-:Y:S05]  /*5180*/  BSYNC B1 ;  /* 0x0000000000017941 */ /* 0x000fea0003800000 */
.L_x_146:
        /* <DEDUP_REMOVED lines=10> */
.L_x_149:
[----:B------:R-:W-:Y:S05]  /*5230*/  BSYNC B1 ;  /* 0x0000000000017941 */ /* 0x000fea0003800000 */
.L_x_148:
        /* <DEDUP_REMOVED lines=9> */
.L_x_151:
[----:B------:R-:W-:Y:S05]  /*52d0*/  BSYNC B1 ;  /* 0x0000000000017941 */ /* 0x000fea0003800000 */
.L_x_150:
        /* <DEDUP_REMOVED lines=9> */
.L_x_153:
[----:B------:R-:W-:Y:S05]  /*5370*/  BSYNC B1 ;  /* 0x0000000000017941 */ /* 0x000fea0003800000 */
.L_x_152:
        /* <DEDUP_REMOVED lines=10> */
.L_x_155:
[----:B------:R-:W-:Y:S05]  /*5420*/  BSYNC B1 ;  /* 0x0000000000017941 */ /* 0x000fea0003800000 */
.L_x_154:
        /* <DEDUP_REMOVED lines=10> */
.L_x_157:
[----:B------:R-:W-:Y:S05]  /*54d0*/  BSYNC B1 ;  /* 0x0000000000017941 */ /* 0x000fea0003800000 */
.L_x_156:
        /* <DEDUP_REMOVED lines=9> */
.L_x_159:
[----:B------:R-:W-:Y:S05]  /*5570*/  BSYNC B1 ;  /* 0x0000000000017941 */ /* 0x000fea0003800000 */
.L_x_158:
        /* <DEDUP_REMOVED lines=9> */
.L_x_161:
[----:B------:R-:W-:Y:S05]  /*5610*/  BSYNC B1 ;  /* 0x0000000000017941 */ /* 0x000fea0003800000 */
.L_x_160:
        /* <DEDUP_REMOVED lines=10> */
.L_x_163:
[----:B------:R-:W-:Y:S05]  /*56c0*/  BSYNC B1 ;  /* 0x0000000000017941 */ /* 0x000fea0003800000 */
.L_x_162:
        /* <DEDUP_REMOVED lines=10> */
.L_x_165:
[----:B------:R-:W-:Y:S05]  /*5770*/  BSYNC B1 ;  /* 0x0000000000017941 */ /* 0x000fea0003800000 */
.L_x_164:
[----:B01---5:R-:W-:Y:S01]  /*5780*/  LOP3.LUT R4, R18, 0xffffe000, RZ, 0xc0, !PT ;  /* 0xffffe00012047812 */ /* 0x023fe200078ec0ff */
        /* <DEDUP_REMOVED lines=8> */
.L_x_167:
[----:B------:R-:W-:Y:S05]  /*5810*/  BSYNC B1 ;  /* 0x0000000000017941 */ /* 0x000fea0003800000 */
.L_x_166:
[----:B-----5:R-:W-:Y:S01]  /*5820*/  LOP3.LUT R4, R18, 0xffffe000, RZ, 0xc0, !PT ;  /* 0xffffe00012047812 */ /* 0x020fe200078ec0ff */
[----:B------:R-:W-:Y:S01]  /*5830*/  @P1 IMAD.MOV.U32 R5, RZ, RZ, R11 ;  /* 0x000000ffff051224 */ /* 0x000fe200078e000b */
[----:B------:R-:W-:Y:S01]  /*5840*/  ISETP.GT.AND P0, PT, R0, 0x8, P0 ;  /* 0x000000080000780c */ /* 0x000fe20000704270 */
[----:B------:R-:W-:Y:S02]  /*5850*/  BSSY B1, `(.L_x_168) ;  /* 0x0000008000017945 */ /* 0x000fe40003800000 */
[----:B------:R-:W-:Y:S01]  /*5860*/  FMUL R3, R4, R89 ;  /* 0x0000005904037220 */ /* 0x000fe20000400000 */
[----:B------:R-:W-:-:S03]  /*5870*/  @P1 IMAD.MOV.U32 R4, RZ, RZ, R10 ;  /* 0x000000ffff041224 */ /* 0x000fc600078e000a */
[----:B------:R-:W-:-:S05]  /*5880*/  FFMA R3, R86, R88, R3 ;  /* 0x0000005856037223 */ /* 0x000fca0000000003 */
[----:B------:R-:W-:-:S05]  /*5890*/  F2FP.TF32.F32.PACK_B R3, R3 ;  /* 0x00000003ff03723e */ /* 0x000fca00024050ff */
[----:B------:R0:W-:Y:S01]  /*58a0*/  @P1 STG.E desc[UR36][R4.64+0x1e0], R3 ;  /* 0x0001e00304001986 */ /* 0x0001e2000c101924 */
[----:B------:R-:W-:Y:S05]  /*58b0*/  @!P0 BRA `(.L_x_169) ;  /* 0x0000000000048947 */ /* 0x000fea0003800000 */
[----:B------:R0:W5:Y:S02]  /*58c0*/  LDG.E.LTC128B R18, desc[UR36][R6.64+0x1e4] ;  /* 0x0001e42406127981 */ /* 0x000164000c1e1920 */
.L_x_169:
[----:B------:R-:W-:Y:S05]  /*58d0*/  BSYNC B1 ;  /* 0x0000000000017941 */ /* 0x000fea0003800000 */
.L_x_168:
[----:B------:R-:W-:Y:S05]  /*58e0*/  @!P0 BRA `(.L_x_170) ;  /* 0x0000001000b08947 */ /* 0x000fea0003800000 */
[----:B-----5:R-:W-:-:S05]  /*58f0*/  LOP3.LUT R18, R18, 0xffffe000, RZ, 0xc0, !PT ;  /* 0xffffe00012127812 */ /* 0x020fca00078ec0ff */
[----:B------:R-:W-:-:S04]  /*5900*/  FMUL R18, R18, R89 ;  /* 0x0000005912127220 */ /* 0x000fc80000400000 */
[----:B------:R-:W-:-:S05]  /*5910*/  FFMA R87, R87, R88, R18 ;  /* 0x0000005857577223 */ /* 0x000fca0000000012 */
[----:B------:R-:W-:-:S05]  /*5920*/  F2FP.TF32.F32.PACK_B R87, R87 ;  /* 0x00000057ff57723e */ /* 0x000fca00024050ff */
[----:B------:R0:W-:Y:S01]  /*5930*/  STG.E desc[UR36][R10.64+0x1e4], R87 ;  /* 0x0001e4570a007986 */ /* 0x0001e2000c101924 */
[----:B------:R-:W-:Y:S05]  /*5940*/  BRA `(.L_x_170) ;  /* 0x0000001000987947 */ /* 0x000fea0003800000 */
.L_x_45:
[----:B------:R-:W-:Y:S01]  /*5950*/  ISETP.GT.AND P4, PT, R3, 0x1, PT ;  /* 0x000000010300780c */ /* 0x000fe20003f84270 */
[----:B------:R-:W-:Y:S01]  /*5960*/  ULDC.64 UR4, c[0x0][0x5c0] ;  /* 0x0001700000047ab9 */ /* 0x000fe20000000a00 */
[-C--:B------:R-:W-:Y:S01]  /*5970*/  FMUL R9, R24, R88.reuse ;  /* 0x0000005818097220 */ /* 0x080fe20000400000 */
[----:B------:R-:W-:Y:S01]  /*5980*/  LEA R4, P1, R20, UR4, 0x2 ;  /* 0x0000000414047c11 */ /* 0x000fe2000f8210ff */
[-C--:B------:R-:W-:Y:S01]  /*5990*/  FMUL R25, R25, R88.reuse ;  /* 0x0000005819197220 */ /* 0x080fe20000400000 */
[----:B------:R-:W-:Y:S01]  /*59a0*/  ISETP.GT.AND P0, PT, R0, RZ, P4 ;  /* 0x000000ff0000720c */ /* 0x000fe20002704270 */
[-C--:B------:R-:W-:Y:S01]  /*59b0*/  FMUL R11, R26, R88.reuse ;  /* 0x000000581a0b7220 */ /* 0x080fe20000400000 */
[----:B------:R-:W-:Y:S01]  /*59c0*/  ISETP.GT.AND P2, PT, R0, 0x8, P2 ;  /* 0x000000080000780c */ /* 0x000fe20001744270 */
[-C--:B------:R-:W-:Y:S01]  /*59d0*/  FMUL R27, R27, R88.reuse ;  /* 0x000000581b1b7220 */ /* 0x080fe20000400000 */
[----:B------:R-:W-:Y:S01]  /*59e0*/  LEA.HI.X R5, R20, UR5, R111, 0x2, P1 ;  /* 0x0000000514057c11 */ /* 0x000fe200088f146f */
[-C--:B------:R-:W-:Y:S01]  /*59f0*/  FMUL R29, R29, R88.reuse ;  /* 0x000000581d1d7220 */ /* 0x080fe20000400000 */
[----:B------:R-:W-:Y:S01]  /*5a00*/  F2FP.TF32.F32.PACK_B R9, R9 ;  /* 0x00000009ff09723e */ /* 0x000fe200024050ff */
[-C--:B------:R-:W-:Y:S01]  /*5a10*/  FMUL R31, R31, R88.reuse ;  /* 0x000000581f1f7220 */ /* 0x080fe20000400000 */
[----:B------:R-:W-:Y:S01]  /*5a20*/  SHF.L.U64.HI R7, R97, 0x2, R96 ;  /* 0x0000000261077819 */ /* 0x000fe20000010260 */
[----:B------:R-:W-:Y:S01]  /*5a30*/  FMUL R33, R33, R88 ;  /* 0x0000005821217220 */ /* 0x000fe20000400000 */
[----:B------:R-:W-:Y:S01]  /*5a40*/  LEA R6, P1, R97, R4, 0x2 ;  /* 0x0000000461067211 */ /* 0x000fe200078210ff */
[----:B------:R0:W-:Y:S01]  /*5a50*/  @P3 STG.E desc[UR36][R4.64], R9 ;  /* 0x0000000904003986 */ /* 0x0001e2000c101924 */
[----:B------:R-:W-:Y:S01]  /*5a60*/  F2FP.TF32.F32.PACK_B R25, R25 ;  /* 0x00000019ff19723e */ /* 0x000fe200024050ff */
[-C--:B------:R-:W-:Y:S01]  /*5a70*/  FMUL R13, R34, R88.reuse ;  /* 0x00000058220d7220 */ /* 0x080fe20000400000 */
[----:B------:R-:W-:Y:S01]  /*5a80*/  F2FP.TF32.F32.PACK_B R11, R11 ;  /* 0x0000000bff0b723e */ /* 0x000fe200024050ff */
[----:B------:R-:W-:Y:S01]  /*5a90*/  IMAD.X R7, R7, 0x1, R5, P1 ;  /* 0x0000000107077824 */ /* 0x000fe200008e0605 */
[C---:B------:R-:W-:Y:S01]  /*5aa0*/  ISETP.GT.AND P3, PT, R3.reuse, 0x8, PT ;  /* 0x000000080300780c */ /* 0x040fe20003f64270 */
[----:B------:R-:W-:Y:S01]  /*5ab0*/  @P0 STG.E desc[UR36][R4.64+0x4], R25 ;  /* 0x0000041904000986 */ /* 0x000fe2000c101924 */
[----:B------:R-:W-:Y:S01]  /*5ac0*/  ISETP.GT.AND P0, PT, R3, 0x9, PT ;  /* 0x000000090300780c */ /* 0x000fe20003f04270 */
[-C--:B------:R-:W-:Y:S01]  /*5ad0*/  FMUL R35, R35, R88.reuse ;  /* 0x0000005823237220 */ /* 0x080fe20000400000 */
[C---:B------:R-:W-:Y:S01]  /*5ae0*/  ISETP.GT.AND P4, PT, R0.reuse, 0x8, P4 ;  /* 0x000000080000780c */ /* 0x040fe20002784270 */
[----:B------:R1:W-:Y:S01]  /*5af0*/  @P2 STG.E desc[UR36][R6.64], R11 ;  /* 0x0000000b06002986 */ /* 0x0003e2000c101924 */
[----:B------:R-:W-:Y:S01]  /*5b00*/  ISETP.GT.AND P1, PT, R0, RZ, P3 ;  /* 0x000000ff0000720c */ /* 0x000fe20001f24270 */
[-C--:B0-----:R-:W-:Y:S01]  /*5b10*/  FMUL R9, R28, R88.reuse ;  /* 0x000000581c097220 */ /* 0x081fe20000400000 */
[C---:B------:R-:W-:Y:S01]  /*5b20*/  ISETP.GT.AND P2, PT, R0.reuse, RZ, P0 ;  /* 0x000000ff0000720c */ /* 0x040fe20000744270 */
[-C--:B------:R-:W-:Y:S01]  /*5b30*/  FMUL R37, R37, R88.reuse ;  /* 0x0000005825257220 */ /* 0x080fe20000400000 */
[----:B------:R-:W-:Y:S01]  /*5b40*/  ISETP.GT.AND P3, PT, R0, 0x8, P3 ;  /* 0x000000080000780c */ /* 0x000fe20001f64270 */
[-C--:B------:R-:W-:Y:S01]  /*5b50*/  FMUL R39, R39, R88.reuse ;  /* 0x0000005827277220 */ /* 0x080fe20000400000 */
[----:B------:R-:W-:Y:S01]  /*5b60*/  F2FP.TF32.F32.PACK_B R27, R27 ;  /* 0x0000001bff1b723e */ /* 0x000fe200024050ff */
[-C--:B------:R-:W-:Y:S01]  /*5b70*/  FMUL R41, R41, R88.reuse ;  /* 0x0000005829297220 */ /* 0x080fe20000400000 */
[----:B------:R-:W-:Y:S01]  /*5b80*/  F2FP.TF32.F32.PACK_B R9, R9 ;  /* 0x00000009ff09723e */ /* 0x000fe200024050ff */
[-C--:B------:R-:W-:Y:S01]  /*5b90*/  FMUL R43, R43, R88.reuse ;  /* 0x000000582b2b7220 */ /* 0x080fe20000400000 */
[----:B------:R-:W-:Y:S01]  /*5ba0*/  F2FP.TF32.F32.PACK_B R29, R29 ;  /* 0x0000001dff1d723e */ /* 0x000fe200024050ff */
[-C--:B-1----:R-:W-:Y:S01]  /*5bb0*/  FMUL R11, R30, R88.reuse ;  /* 0x000000581e0b7220 */ /* 0x082fe20000400000 */
[----:B------:R-:W-:Y:S01]  /*5bc0*/  @P4 STG.E desc[UR36][R6.64+0x4], R27 ;  /* 0x0000041b06004986 */ /* 0x000fe2000c101924 */
[----:B------:R-:W-:Y:S01]  /*5bd0*/  ISETP.GT.AND P4, PT, R3, 0x11, PT ;  /* 0x000000110300780c */ /* 0x000fe20003f84270 */
[-C--:B------:R-:W-:Y:S01]  /*5be0*/  FMUL R45, R45, R88.reuse ;  /* 0x000000582d2d7220 */ /* 0x080fe20000400000 */
[C---:B------:R-:W-:Y:S01]  /*5bf0*/  ISETP.GT.AND P0, PT, R0.reuse, 0x8, P0 ;  /* 0x000000080000780c */ /* 0x040fe20000704270 */
[----:B------:R0:W-:Y:S01]  /*5c00*/  @P1 STG.E desc[UR36][R4.64+0x20], R9 ;  /* 0x0000200904001986 */ /* 0x0001e2000c101924 */
[----:B------:R-:W-:Y:S01]  /*5c10*/  F2FP.TF32.F32.PACK_B R11, R11 ;  /* 0x0000000bff0b723e */ /* 0x000fe200024050ff */
[-C--:B------:R-:W-:Y:S01]  /*5c20*/  FMUL R47, R47, R88.reuse ;  /* 0x000000582f2f7220 */ /* 0x080fe20000400000 */
[----:B------:R-:W-:Y:S01]  /*5c30*/  F2FP.TF32.F32.PACK_B R31, R31 ;  /* 0x0000001fff1f723e */ /* 0x000fe200024050ff */
[----:B------:R-:W-:Y:S01]  /*5c40*/  @P2 STG.E desc[UR36][R4.64+0x24], R29 ;  /* 0x0000241d04002986 */ /* 0x000fe2000c101924 */
[----:B------:R-:W-:Y:S01]  /*5c50*/  ISETP.GT.AND P2, PT, R3, 0x10, PT ;  /* 0x000000100300780c */ /* 0x000fe20003f44270 */
[-C--:B------:R-:W-:Y:S01]  /*5c60*/  FMUL R49, R49, R88.reuse ;  /* 0x0000005831317220 */ /* 0x080fe20000400000 */
[----:B------:R-:W-:Y:S01]  /*5c70*/  F2FP.TF32.F32.PACK_B R33, R33 ;  /* 0x00000021ff21723e */ /* 0x000fe200024050ff */
[----:B------:R1:W-:Y:S01]  /*5c80*/  @P3 STG.E desc[UR36][R6.64+0x20], R11 ;  /* 0x0000200b06003986 */ /* 0x0003e2000c101924 */
[C---:B------:R-:W-:Y:S01]  /*5c90*/  ISETP.GT.AND P1, PT, R0.reuse, RZ, P2 ;  /* 0x000000ff0000720c */ /* 0x040fe20001724270 */
[-C--:B------:R-:W-:Y:S01]  /*5ca0*/  FMUL R51, R51, R88.reuse ;  /* 0x0000005833337220 */ /* 0x080fe20000400000 */
[----:B------:R-:W-:Y:S01]  /*5cb0*/  ISETP.GT.AND P3, PT, R0, RZ, P4 ;  /* 0x000000ff0000720c */ /* 0x000fe20002764270 */
[-C--:B0-----:R-:W-:Y:S01]  /*5cc0*/  FMUL R9, R32, R88.reuse ;  /* 0x0000005820097220 */ /* 0x081fe20000400000 */
[----:B------:R-:W-:Y:S01]  /*5cd0*/  ISETP.GT.AND P2, PT, R0, 0x8, P2 ;  /* 0x000000080000780c */ /* 0x000fe20001744270 */
[----:B------:R-:W-:Y:S01]  /*5ce0*/  @P0 STG.E desc[UR36][R6.64+0x24], R31 ;  /* 0x0000241f06000986 */ /* 0x000fe2000c101924 */
[----:B------:R-:W-:Y:S01]  /*5cf0*/  F2FP.TF32.F32.PACK_B R13, R13 ;  /* 0x0000000dff0d723e */ /* 0x000fe200024050ff */
[-C--:B------:R-:W-:Y:S01]  /*5d00*/  FMUL R53, R53, R88.reuse ;  /* 0x0000005835357220 */ /* 0x080fe20000400000 */
[----:B------:R-:W-:Y:S01]  /*5d10*/  F2FP.TF32.F32.PACK_B R9, R9 ;  /* 0x00000009ff09723e */ /* 0x000fe200024050ff */
[-C--:B------:R-:W-:Y:S01]  /*5d20*/  FMUL R55, R55, R88.reuse ;  /* 0x0000005837377220 */ /* 0x080fe20000400000 */
[----:B------:R-:W-:Y:S01]  /*5d30*/  ISETP.GT.AND P0, PT, R3, 0x19, PT ;  /* 0x000000190300780c */ /* 0x000fe20003f04270 */
[-C--:B-1----:R-:W-:Y:S01]  /*5d40*/  FMUL R11, R38, R88.reuse ;  /* 0x00000058260b7220 */ /* 0x082fe20000400000 */
        /* <DEDUP_REMOVED lines=14> */
[C---:B------:R-:W-:Y:S01]  /*5e30*/  ISETP.GT.AND P3, PT, R0.reuse, 0x8, P3 ;  /* 0x000000080000780c */ /* 0x040fe20001f64270 */
[----:B------:R-:W-:Y:S01]  /*5e40*/  @P4 STG.E desc[UR36][R6.64+0x44], R35 ;  /* 0x0000442306004986 */ /* 0x000fe2000c101924 */
[----:B------:R-:W-:Y:S01]  /*5e50*/  ISETP.GT.AND P4, PT, R3, 0x21, PT ;  /* 0x000000210300780c */ /* 0x000fe20003f84270 */
[-C--:B------:R-:W-:Y:S01]  /*5e60*/  FMUL R63, R63, R88.reuse ;  /* 0x000000583f3f7220 */ /* 0x080fe20000400000 */
[----:B------:R-:W-:Y:S01]  /*5e70*/  F2FP.TF32.F32.PACK_B R9, R9 ;  /* 0x00000009ff09723e */ /* 0x000fe200024050ff */
[-C--:B------:R-:W-:Y:S01]  /*5e80*/  FMUL R65, R65, R88.reuse ;  /* 0x0000005841417220 */ /* 0x080fe20000400000 */
[----:B------:R-:W-:Y:S01]  /*5e90*/  ISETP.GT.AND P0, PT, R0, 0x8, P0 ;  /* 0x000000080000780c */ /* 0x000fe20000704270 */
[-C--:B-1----:R-:W-:Y:S01]  /*5ea0*/  FMUL R13, R42, R88.reuse ;  /* 0x000000582a0d7220 */ /* 0x082fe20000400000 */
[----:B------:R-:W-:Y:S01]  /*5eb0*/  F2FP.TF32.F32.PACK_B R39, R39 ;  /* 0x00000027ff27723e */ /* 0x000fe200024050ff */
        /* <DEDUP_REMOVED lines=15> */
[----:B------:R-:W-:Y:S01]  /*5fb0*/  ISETP.GT.AND P4, PT, R0, 0x8, P4 ;  /* 0x000000080000780c */ /* 0x000fe20002784270 */
[-C--:B------:R-:W-:Y:S01]  /*5fc0*/  FMUL R73, R73, R88.reuse ;  /* 0x0000005849497220 */ /* 0x080fe20000400000 */
[----:B------:R-:W-:Y:S01]  /*5fd0*/  F2FP.TF32.F32.PACK_B R9, R9 ;  /* 0x00000009ff09723e */ /* 0x000fe200024050ff */
[-C--:B------:R-:W-:Y:S01]  /*5fe0*/  FMUL R75, R75, R88.reuse ;  /* 0x000000584b4b7220 */ /* 0x080fe20000400000 */
[----:B------:R-:W-:Y:S01]  /*5ff0*/  ISETP.GT.AND P0, PT, R3, 0x29, PT ;  /* 0x000000290300780c */ /* 0x000fe20003f04270 */
        /* <DEDUP_REMOVED lines=21> */
[C---:B------:R-:W-:Y:S01]  /*6150*/  ISETP.GT.AND P4, PT, R3.reuse, 0x30, PT ;  /* 0x000000300300780c */ /* 0x040fe20003f84270 */
[-C--:B-1----:R-:W-:Y:S01]  /*6160*/  FMUL R13, R50, R88.reuse ;  /* 0x00000058320d7220 */ /* 0x082fe20000400000 */
[----:B------:R-:W-:Y:S01]  /*6170*/  F2FP.TF32.F32.PACK_B R51, R51 ;  /* 0x00000033ff33723e */ /* 0x000fe200024050ff */
[----:B------:R0:W-:Y:S01]  /*6180*/  @P1 STG.E desc[UR36][R4.64+0xa0], R9 ;  /* 0x0000a00904001986 */ /* 0x0001e2000c101924 */
[----:B------:R-:W-:Y:S01]  /*6190*/  ISETP.GT.AND P1, PT, R3, 0x31, PT ;  /* 0x000000310300780c */ /* 0x000fe20003f24270 */
[----:B------:R-:W-:Y:S01]  /*61a0*/  FMUL R87, R87, R88 ;  /* 0x0000005857577220 */ /* 0x000fe20000400000 */
[----:B------:R-:W-:Y:S01]  /*61b0*/  F2FP.TF32.F32.PACK_B R13, R13 ;  /* 0x0000000dff0d723e */ /* 0x000fe200024050ff */
[----:B------:R-:W-:Y:S01]  /*61c0*/  @P2 STG.E desc[UR36][R4.64+0xa4], R45 ;  /* 0x0000a42d04002986 */ /* 0x000fe2000c101924 */
[----:B------:R-:W-:-:S02]  /*61d0*/  ISETP.GT.AND P2, PT, R0, RZ, P4 ;  /* 0x000000ff0000720c */ /* 0x000fc40002744270 */
[----:B------:R-:W-:Y:S01]  /*61e0*/  F2FP.TF32.F32.PACK_B R53, R53 ;  /* 0x00000035ff35723e */ /* 0x000fe200024050ff */
[----:B------:R1:W-:Y:S01]  /*61f0*/  @P3 STG.E desc[UR36][R6.64+0xa0], R11 ;  /* 0x0000a00b06003986 */ /* 0x0003e2000c101924 */
[----:B------:R-:W-:Y:S02]  /*6200*/  ISETP.GT.AND P3, PT, R0, RZ, P1 ;  /* 0x000000ff0000720c */ /* 0x000fe40000f64270 */
[----:B------:R-:W-:Y:S01]  /*6210*/  F2FP.TF32.F32.PACK_B R55, R55 ;  /* 0x00000037ff37723e */ /* 0x000fe200024050ff */
[-C--:B0-----:R-:W-:Y:S01]  /*6220*/  FMUL R9, R48, R88.reuse ;  /* 0x0000005830097220 */ /* 0x081fe20000400000 */
[----:B------:R-:W-:Y:S01]  /*6230*/  @P0 STG.E desc[UR36][R6.64+0xa4], R47 ;  /* 0x0000a42f06000986 */ /* 0x000fe2000c101924 */
[----:B------:R-:W-:Y:S02]  /*6240*/  ISETP.GT.AND P0, PT, R0, 0x8, P4 ;  /* 0x000000080000780c */ /* 0x000fe40002704270 */
[----:B------:R-:W-:Y:S02]  /*6250*/  F2FP.TF32.F32.PACK_B R57, R57 ;  /* 0x00000039ff39723e */ /* 0x000fe400024050ff */
[----:B------:R-:W-:Y:S01]  /*6260*/  F2FP.TF32.F32.PACK_B R9, R9 ;  /* 0x00000009ff09723e */ /* 0x000fe200024050ff */
[----:B-1----:R-:W-:Y:S01]  /*6270*/  FMUL R11, R54, R88 ;  /* 0x00000058360b7220 */ /* 0x002fe20000400000 */
[----:B------:R-:W-:-:S03]  /*6280*/  F2FP.TF32.F32.PACK_B R59, R59 ;  /* 0x0000003bff3b723e */ /* 0x000fc600024050ff */
[----:B------:R0:W-:Y:S01]  /*6290*/  @P2 STG.E desc[UR36][R4.64+0xc0], R9 ;  /* 0x0000c00904002986 */ /* 0x0001e2000c101924 */
[C---:B------:R-:W-:Y:S02]  /*62a0*/  ISETP.GT.AND P2, PT, R3.reuse, 0x38, PT ;  /* 0x000000380300780c */ /* 0x040fe40003f44270 */
[----:B------:R-:W-:Y:S01]  /*62b0*/  F2FP.TF32.F32.PACK_B R11, R11 ;  /* 0x0000000bff0b723e */ /* 0x000fe200024050ff */
[----:B------:R-:W-:Y:S01]  /*62c0*/  @P3 STG.E desc[UR36][R4.64+0xc4], R49 ;  /* 0x0000c43104003986 */ /* 0x000fe2000c101924 */
[C---:B------:R-:W-:Y:S02]  /*62d0*/  ISETP.GT.AND P3, PT, R0.reuse, 0x8, P1 ;  /* 0x000000080000780c */ /* 0x040fe40000f64270 */
[----:B------:R-:W-:Y:S01]  /*62e0*/  ISETP.GT.AND P1, PT, R3, 0x39, PT ;  /* 0x000000390300780c */ /* 0x000fe20003f24270 */
[----:B------:R1:W-:Y:S01]  /*62f0*/  @P0 STG.E desc[UR36][R6.64+0xc0], R13 ;  /* 0x0000c00d06000986 */ /* 0x0003e2000c101924 */
[C---:B------:R-:W-:Y:S02]  /*6300*/  ISETP.GT.AND P4, PT, R0.reuse, RZ, P2 ;  /* 0x000000ff0000720c */ /* 0x040fe40001784270 */
[----:B------:R-:W-:Y:S01]  /*6310*/  ISETP.GT.AND P0, PT, R0, RZ, P1 ;  /* 0x000000ff0000720c */ /* 0x000fe20000f04270 */
[----:B0-----:R-:W-:Y:S01]  /*6320*/  FMUL R9, R52, R88 ;  /* 0x0000005834097220 */ /* 0x001fe20000400000 */
[----:B------:R-:W-:-:S02]  /*6330*/  ISETP.GT.AND P2, PT, R0, 0x8, P2 ;  /* 0x000000080000780c */ /* 0x000fc40001744270 */
[----:B------:R-:W-:Y:S02]  /*6340*/  F2FP.TF32.F32.PACK_B R61, R61 ;  /* 0x0000003dff3d723e */ /* 0x000fe400024050ff */
[----:B------:R-:W-:Y:S01]  /*6350*/  F2FP.TF32.F32.PACK_B R9, R9 ;  /* 0x00000009ff09723e */ /* 0x000fe200024050ff */
[----:B------:R-:W-:Y:S01]  /*6360*/  @P3 STG.E desc[UR36][R6.64+0xc4], R51 ;  /* 0x0000c43306003986 */ /* 0x000fe2000c101924 */
[----:B------:R-:W-:Y:S01]  /*6370*/  ISETP.GT.AND P3, PT, R0, 0x8, P1 ;  /* 0x000000080000780c */ /* 0x000fe20000f64270 */
[----:B-1----:R-:W-:Y:S01]  /*6380*/  FMUL R13, R58, R88 ;  /* 0x000000583a0d7220 */ /* 0x002fe20000400000 */
[C---:B------:R-:W-:Y:S01]  /*6390*/  ISETP.GT.AND P1, PT, R3.reuse, 0x40, PT ;  /* 0x000000400300780c */ /* 0x040fe20003f24270 */
[----:B------:R0:W-:Y:S01]  /*63a0*/  @P4 STG.E desc[UR36][R4.64+0xe0], R9 ;  /* 0x0000e00904004986 */ /* 0x0001e2000c101924 */
[----:B------:R-:W-:Y:S02]  /*63b0*/  F2FP.TF32.F32.PACK_B R63, R63 ;  /* 0x0000003fff3f723e */ /* 0x000fe400024050ff */
[----:B------:R-:W-:Y:S01]  /*63c0*/  ISETP.GT.AND P4, PT, R0, RZ, P1 ;  /* 0x000000ff0000720c */ /* 0x000fe20000f84270 */
[----:B------:R-:W-:Y:S01]  /*63d0*/  @P0 STG.E desc[UR36][R4.64+0xe4], R53 ;  /* 0x0000e43504000986 */ /* 0x000fe2000c101924 */
[----:B------:R-:W-:-:S02]  /*63e0*/  ISETP.GT.AND P0, PT, R3, 0x41, PT ;  /* 0x000000410300780c */ /* 0x000fc40003f04270 */
[C---:B------:R-:W-:Y:S01]  /*63f0*/  ISETP.GT.AND P1, PT, R0.reuse, 0x8, P1 ;  /* 0x000000080000780c */ /* 0x040fe20000f24270 */
[----:B------:R1:W-:Y:S01]  /*6400*/  @P2 STG.E desc[UR36][R6.64+0xe0], R11 ;  /* 0x0000e00b06002986 */ /* 0x0003e2000c101924 */
[----:B------:R-:W-:Y:S02]  /*6410*/  ISETP.GT.AND P2, PT, R0, RZ, P0 ;  /* 0x000000ff0000720c */ /* 0x000fe40000744270 */
[----:B------:R-:W-:Y:S01]  /*6420*/  F2FP.TF32.F32.PACK_B R13, R13 ;  /* 0x0000000dff0d723e */ /* 0x000fe200024050ff */
[-C--:B0-----:R-:W-:Y:S01]  /*6430*/  FMUL R9, R56, R88.reuse ;  /* 0x0000005838097220 */ /* 0x081fe20000400000 */
[----:B------:R-:W-:Y:S01]  /*6440*/  @P3 STG.E desc[UR36][R6.64+0xe4], R55 ;  /* 0x0000e43706003986 */ /* 0x000fe2000c101924 */
[----:B------:R-:W-:Y:S02]  /*6450*/  ISETP.GT.AND P3, PT, R0, 0x8, P0 ;  /* 0x000000080000780c */ /* 0x000fe40000764270 */
[----:B------:R-:W-:Y:S02]  /*6460*/  ISETP.GT.AND P0, PT, R3, 0x49, PT ;  /* 0x000000490300780c */ /* 0x000fe40003f04270 */
[----:B------:R-:W-:Y:S01]  /*6470*/  F2FP.TF32.F32.PACK_B R9, R9 ;  /* 0x00000009ff09723e */ /* 0x000fe200024050ff */
[----:B-1----:R-:W-:Y:S01]  /*6480*/  FMUL R11, R62, R88 ;  /* 0x000000583e0b7220 */ /* 0x002fe20000400000 */
[----:B------:R-:W-:-:S03]  /*6490*/  F2FP.TF32.F32.PACK_B R65, R65 ;  /* 0x00000041ff41723e */ /* 0x000fc600024050ff */
[----:B------:R0:W-:Y:S01]  /*64a0*/  @P4 STG.E desc[UR36][R4.64+0x100], R9 ;  /* 0x0001000904004986 */ /* 0x0001e2000c101924 */
[----:B------:R-:W-:Y:S02]  /*64b0*/  F2FP.TF32.F32.PACK_B R67, R67 ;  /* 0x00000043ff43723e */ /* 0x000fe400024050ff */
[----:B------:R-:W-:Y:S01]  /*64c0*/  F2FP.TF32.F32.PACK_B R11, R11 ;  /* 0x0000000bff0b723e */ /* 0x000fe200024050ff */
[----:B------:R-:W-:Y:S01]  /*64d0*/  @P2 STG.E desc[UR36][R4.64+0x104], R57 ;  /* 0x0001043904002986 */ /* 0x000fe2000c101924 */
[----:B------:R-:W-:Y:S02]  /*64e0*/  ISETP.GT.AND P2, PT, R3, 0x48, PT ;  /* 0x000000480300780c */ /* 0x000fe40003f44270 */
[----:B------:R-:W-:Y:S01]  /*64f0*/  F2FP.TF32.F32.PACK_B R69, R69 ;  /* 0x00000045ff45723e */ /* 0x000fe200024050ff */
[----:B------:R1:W-:Y:S01]  /*6500*/  @P1 STG.E desc[UR36][R6.64+0x100], R13 ;  /* 0x0001000d06001986 */ /* 0x0003e2000c101924 */
[C---:B------:R-:W-:Y:S02]  /*6510*/  ISETP.GT.AND P4, PT, R0.reuse, RZ, P2 ;  /* 0x000000ff0000720c */ /* 0x040fe40001784270 */
[----:B------:R-:W-:Y:S01]  /*6520*/  ISETP.GT.AND P1, PT, R0, RZ, P0 ;  /* 0x000000ff0000720c */ /* 0x000fe20000724270 */
[----:B0-----:R-:W-:Y:S01]  /*6530*/  FMUL R9, R60, R88 ;  /* 0x000000583c097220 */ /* 0x001fe20000400000 */
[C---:B------:R-:W-:Y:S01]  /*6540*/  ISETP.GT.AND P2, PT, R0.reuse, 0x8, P2 ;  /* 0x000000080000780c */ /* 0x040fe20001744270 */
[----:B------:R-:W-:Y:S01]  /*6550*/  @P3 STG.E desc[UR36][R6.64+0x104], R59 ;  /* 0x0001043b06003986 */ /* 0x000fe2000c101924 */
[----:B------:R-:W-:-:S02]  /*6560*/  ISETP.GT.AND P3, PT, R0, 0x8, P0 ;  /* 0x000000080000780c */ /* 0x000fc40000764270 */
[----:B------:R-:W-:Y:S02]  /*6570*/  F2FP.TF32.F32.PACK_B R9, R9 ;  /* 0x00000009ff09723e */ /* 0x000fe400024050ff */
[C---:B------:R-:W-:Y:S01]  /*6580*/  ISETP.GT.AND P0, PT, R3.reuse, 0x51, PT ;  /* 0x000000510300780c */ /* 0x040fe20003f04270 */
[----:B-1----:R-:W-:Y:S01]  /*6590*/  FMUL R13, R66, R88 ;  /* 0x00000058420d7220 */ /* 0x002fe20000400000 */
[----:B------:R-:W-:Y:S01]  /*65a0*/  F2FP.TF32.F32.PACK_B R71, R71 ;  /* 0x00000047ff47723e */ /* 0x000fe200024050ff */
[----:B------:R0:W-:Y:S01]  /*65b0*/  @P4 STG.E desc[UR36][R4.64+0x120], R9 ;  /* 0x0001200904004986 */ /* 0x0001e2000c101924 */
[----:B------:R-:W-:Y:S02]  /*65c0*/  F2FP.TF32.F32.PACK_B R73, R73 ;  /* 0x00000049ff49723e */ /* 0x000fe400024050ff */
[----:B------:R-:W-:Y:S01]  /*65d0*/  F2FP.TF32.F32.PACK_B R13, R13 ;  /* 0x0000000dff0d723e */ /* 0x000fe200024050ff */
[----:B------:R-:W-:Y:S01]  /*65e0*/  @P1 STG.E desc[UR36][R4.64+0x124], R61 ;  /* 0x0001243d04001986 */ /* 0x000fe2000c101924 */
[----:B------:R-:W-:-:S02]  /*65f0*/  ISETP.GT.AND P1, PT, R3, 0x50, PT ;  /* 0x000000500300780c */ /* 0x000fc40003f24270 */
[----:B------:R-:W-:Y:S01]  /*6600*/  F2FP.TF32.F32.PACK_B R75, R75 ;  /* 0x0000004bff4b723e */ /* 0x000fe200024050ff */
[----:B------:R1:W-:Y:S01]  /*6610*/  @P2 STG.E desc[UR36][R6.64+0x120], R11 ;  /* 0x0001200b06002986 */ /* 0x0003e2000c101924 */
[C---:B------:R-:W-:Y:S02]  /*6620*/  ISETP.GT.AND P4, PT, R0.reuse, RZ, P1 ;  /* 0x000000ff0000720c */ /* 0x040fe40000f84270 */
[----:B------:R-:W-:Y:S01]  /*6630*/  ISETP.GT.AND P2, PT, R0, RZ, P0 ;  /* 0x000000ff0000720c */ /* 0x000fe20000744270 */
[----:B0-----:R-:W-:Y:S01]  /*6640*/  FMUL R9, R64, R88 ;  /* 0x0000005840097220 */ /* 0x001fe20000400000 */
[C---:B------:R-:W-:Y:S01]  /*6650*/  ISETP.GT.AND P1, PT, R0.reuse, 0x8, P1 ;  /* 0x000000080000780c */ /* 0x040fe20000f24270 */
[----:B------:R-:W-:Y:S01]  /*6660*/  @P3 STG.E desc[UR36][R6.64+0x124], R63 ;  /* 0x0001243f06003986 */ /* 0x000fe2000c101924 */
[----:B------:R-:W-:Y:S02]  /*6670*/  ISETP.GT.AND P3, PT, R0, 0x8, P0 ;  /* 0x000000080000780c */ /* 0x000fe40000764270 */
[----:B------:R-:W-:-:S02]  /*6680*/  F2FP.TF32.F32.PACK_B R9, R9 ;  /* 0x00000009ff09723e */ /* 0x000fc400024050ff */
[C---:B------:R-:W-:Y:S01]  /*6690*/  ISETP.GT.AND P0, PT, R3.reuse, 0x59, PT ;  /* 0x000000590300780c */ /* 0x040fe20003f04270 */
[----:B-1----:R-:W-:Y:S01]  /*66a0*/  FMUL R11, R70, R88 ;  /* 0x00000058460b7220 */ /* 0x002fe20000400000 */
[----:B------:R-:W-:Y:S01]  /*66b0*/  F2FP.TF32.F32.PACK_B R77, R77 ;  /* 0x0000004dff4d723e */ /* 0x000fe200024050ff */
[----:B------:R0:W-:Y:S01]  /*66c0*/  @P4 STG.E desc[UR36][R4.64+0x140], R9 ;  /* 0x0001400904004986 */ /* 0x0001e2000c101924 */
[----:B------:R-:W-:Y:S02]  /*66d0*/  F2FP.TF32.F32.PACK_B R79, R79 ;  /* 0x0000004fff4f723e */ /* 0x000fe400024050ff */
[----:B------:R-:W-:Y:S01]  /*66e0*/  F2FP.TF32.F32.PACK_B R11, R11 ;  /* 0x0000000bff0b723e */ /* 0x000fe200024050ff */
[----:B------:R-:W-:Y:S01]  /*66f0*/  @P2 STG.E desc[UR36][R4.64+0x144], R65 ;  /* 0x0001444104002986 */ /* 0x000fe2000c101924 */
[----:B------:R-:W-:Y:S02]  /*6700*/  ISETP.GT.AND P2, PT, R3, 0x58, PT ;  /* 0x000000580300780c */ /* 0x000fe40003f44270 */
[----:B------:R-:W-:Y:S01]  /*6710*/  F2FP.TF32.F32.PACK_B R81, R81 ;  /* 0x00000051ff51723e */ /* 0x000fe200024050ff */
[----:B------:R1:W-:Y:S01]  /*6720*/  @P1 STG.E desc[UR36][R6.64+0x140], R13 ;  /* 0x0001400d06001986 */ /* 0x0003e2000c101924 */
[----:B------:R-:W-:-:S02]  /*6730*/  ISETP.GT.AND P4, PT, R0, RZ, P2 ;  /* 0x000000ff0000720c */ /* 0x000fc40001784270 */
[----:B------:R-:W-:Y:S01]  /*6740*/  ISETP.GT.AND P1, PT, R0, RZ, P0 ;  /* 0x000000ff0000720c */ /* 0x000fe20000724270 */
[-C--:B0-----:R-:W-:Y:S01]  /*6750*/  FMUL R9, R68, R88.reuse ;  /* 0x0000005844097220 */ /* 0x081fe20000400000 */
[C---:B------:R-:W-:Y:S01]  /*6760*/  ISETP.GT.AND P2, PT, R0.reuse, 0x8, P2 ;  /* 0x000000080000780c */ /* 0x040fe20001744270 */
[----:B------:R-:W-:Y:S01]  /*6770*/  @P3 STG.E desc[UR36][R6.64+0x144], R67 ;  /* 0x0001444306003986 */ /* 0x000fe2000c101924 */
[----:B------:R-:W-:Y:S02]  /*6780*/  ISETP.GT.AND P3, PT, R0, 0x8, P0 ;  /* 0x000000080000780c */ /* 0x000fe40000764270 */
[----:B------:R-:W-:Y:S02]  /*6790*/  F2FP.TF32.F32.PACK_B R9, R9 ;  /* 0x00000009ff09723e */ /* 0x000fe400024050ff */
[----:B------:R-:W-:Y:S01]  /*67a0*/  ISETP.GT.AND P0, PT, R3, 0x61, PT ;  /* 0x000000610300780c */ /* 0x000fe20003f04270 */
[----:B-1----:R-:W-:Y:S01]  /*67b0*/  FMUL R13, R74, R88 ;  /* 0x000000584a0d7220 */ /* 0x002fe20000400000 */
[----:B------:R-:W-:Y:S01]  /*67c0*/  F2FP.TF32.F32.PACK_B R83, R83 ;  /* 0x00000053ff53723e */ /* 0x000fe200024050ff */
[----:B------:R0:W-:Y:S01]  /*67d0*/  @P4 STG.E desc[UR36][R4.64+0x160], R9 ;  /* 0x0001600904004986 */ /* 0x0001e2000c101924 */
[----:B------:R-:W-:-:S02]  /*67e0*/  F2FP.TF32.F32.PACK_B R85, R85 ;  /* 0x00000055ff55723e */ /* 0x000fc400024050ff */
        /* <DEDUP_REMOVED lines=13> */
[----:B-1----:R-:W-:Y:S02]  /*68c0*/  FMUL R11, R78, R88 ;  /* 0x000000584e0b7220 */ /* 0x002fe40000400000 */
[----:B------:R0:W-:Y:S03]  /*68d0*/  @P4 STG.E desc[UR36][R4.64+0x180], R9 ;  /* 0x0001800904004986 */ /* 0x0001e6000c101924 */
[----:B------:R-:W-:Y:S01]  /*68e0*/  F2FP.TF32.F32.PACK_B R11, R11 ;  /* 0x0000000bff0b723e */ /* 0x000fe200024050ff */
[----:B------:R-:W-:Y:S01]  /*68f0*/  @P2 STG.E desc[UR36][R4.64+0x184], R73 ;  /* 0x0001844904002986 */ /* 0x000fe2000c101924 */
[----:B------:R-:W-:-:S03]  /*6900*/  ISETP.GT.AND P2, PT, R3, 0x68, PT ;  /* 0x000000680300780c */ /* 0x000fc60003f44270 */
[----:B------:R1:W-:Y:S01]  /*6910*/  @P1 STG.E desc[UR36][R6.64+0x180], R13 ;  /* 0x0001800d06001986 */ /* 0x0003e2000c101924 */
[C---:B------:R-:W-:Y:S02]  /*6920*/  ISETP.GT.AND P4, PT, R0.reuse, RZ, P2 ;  /* 0x000000ff0000720c */ /* 0x040fe40001784270 */
[----:B------:R-:W-:Y:S01]  /*6930*/  ISETP.GT.AND P1, PT, R0, RZ, P0 ;  /* 0x000000ff0000720c */ /* 0x000fe20000724270 */
[-C--:B0-----:R-:W-:Y:S01]  /*6940*/  FMUL R9, R76, R88.reuse ;  /* 0x000000584c097220 */ /* 0x081fe20000400000 */
[C---:B------:R-:W-:Y:S01]  /*6950*/  ISETP.GT.AND P2, PT, R0.reuse, 0x8, P2 ;  /* 0x000000080000780c */ /* 0x040fe20001744270 */
[----:B------:R-:W-:Y:S01]  /*6960*/  @P3 STG.E desc[UR36][R6.64+0x184], R75 ;  /* 0x0001844b06003986 */ /* 0x000fe2000c101924 */
[----:B------:R-:W-:Y:S02]  /*6970*/  ISETP.GT.AND P3, PT, R3, 0x71, PT ;  /* 0x000000710300780c */ /* 0x000fe40003f64270 */
[----:B------:R-:W-:Y:S02]  /*6980*/  F2FP.TF32.F32.PACK_B R9, R9 ;  /* 0x00000009ff09723e */ /* 0x000fe400024050ff */
[----:B------:R-:W-:Y:S01]  /*6990*/  ISETP.GT.AND P0, PT, R0, 0x8, P0 ;  /* 0x000000080000780c */ /* 0x000fe20000704270 */
[----:B-1----:R-:W-:-:S02]  /*69a0*/  FMUL R13, R80, R88 ;  /* 0x00000058500d7220 */ /* 0x002fc40000400000 */
        /* <DEDUP_REMOVED lines=14> */
[----:B------:R-:W-:Y:S01]  /*6a90*/  @P4 STG.E desc[UR36][R4.64+0x1c0], R13 ;  /* 0x0001c00d04004986 */ /* 0x000fe2000c101924 */
[----:B------:R-:W-:Y:S01]  /*6aa0*/  ISETP.GT.AND P4, PT, R3, 0x79, PT ;  /* 0x000000790300780c */ /* 0x000fe20003f84270 */
[----:B------:R-:W-:Y:S01]  /*6ab0*/  FMUL R3, R84, R88 ;  /* 0x0000005854037220 */ /* 0x000fe20000400000 */
[----:B------:R-:W-:Y:S01]  /*6ac0*/  F2FP.TF32.F32.PACK_B R11, R11 ;  /* 0x0000000bff0b723e */ /* 0x000fe200024050ff */
[----:B------:R-:W-:Y:S01]  /*6ad0*/  @P2 STG.E desc[UR36][R4.64+0x1c4], R81 ;  /* 0x0001c45104002986 */ /* 0x000fe2000c101924 */
[C---:B------:R-:W-:Y:S02]  /*6ae0*/  ISETP.GT.AND P2, PT, R0.reuse, RZ, P4 ;  /* 0x000000ff0000720c */ /* 0x040fe40002744270 */
[C---:B------:R-:W-:Y:S01]  /*6af0*/  ISETP.GT.AND P4, PT, R0.reuse, 0x8, P4 ;  /* 0x000000080000780c */ /* 0x040fe20002784270 */
[----:B------:R-:W-:Y:S01]  /*6b00*/  @P1 STG.E desc[UR36][R6.64+0x1c0], R9 ;  /* 0x0001c00906001986 */ /* 0x000fe2000c101924 */
[C---:B------:R-:W-:Y:S02]  /*6b10*/  ISETP.GT.AND P1, PT, R0.reuse, RZ, P0 ;  /* 0x000000ff0000720c */ /* 0x040fe40000724270 */
[----:B------:R-:W-:Y:S01]  /*6b20*/  ISETP.GT.AND P0, PT, R0, 0x8, P0 ;  /* 0x000000080000780c */ /* 0x000fe20000704270 */
[----:B------:R-:W-:Y:S01]  /*6b30*/  @P3 STG.E desc[UR36][R6.64+0x1c4], R83 ;  /* 0x0001c45306003986 */ /* 0x000fe2000c101924 */
[----:B------:R-:W-:-:S09]  /*6b40*/  F2FP.TF32.F32.PACK_B R3, R3 ;  /* 0x00000003ff03723e */ /* 0x000fd200024050ff */
[----:B------:R-:W-:Y:S04]  /*6b50*/  @P1 STG.E desc[UR36][R4.64+0x1e0], R3 ;  /* 0x0001e00304001986 */ /* 0x000fe8000c101924 */
[----:B------:R0:W-:Y:S02]  /*6b60*/  @P2 STG.E desc[UR36][R4.64+0x1e4], R85 ;  /* 0x0001e45504002986 */ /* 0x0001e4000c101924 */
[----:B0-----:R-:W-:Y:S02]  /*6b70*/  @P0 IMAD.MOV.U32 R4, RZ, RZ, R6 ;  /* 0x000000ffff040224 */ /* 0x001fe400078e0006 */
[----:B------:R-:W-:-:S05]  /*6b80*/  @P0 IMAD.MOV.U32 R5, RZ, RZ, R7 ;  /* 0x000000ffff050224 */ /* 0x000fca00078e0007 */
[----:B------:R0:W-:Y:S04]  /*6b90*/  @P0 STG.E desc[UR36][R4.64+0x1e0], R11 ;  /* 0x0001e00b04000986 */ /* 0x0001e8000c101924 */
[----:B------:R0:W-:Y:S02]  /*6ba0*/  @P4 STG.E desc[UR36][R6.64+0x1e4], R87 ;  /* 0x0001e45706004986 */ /* 0x0001e4000c101924 */
.L_x_170:
[----:B------:R-:W-:Y:S05]  /*6bb0*/  BSYNC B0 ;  /* 0x0000000000007941 */ /* 0x000fea0003800000 */
.L_x_44:
[----:B0-----:R-:W-:Y:S01]  /*6bc0*/  IMAD.U32 R3, RZ, RZ, UR52 ;  /* 0x00000034ff037e24 */ /* 0x001fe2000f8e00ff */
[----:B------:R-:W-:Y:S01]  /*6bd0*/  ULDC.64 UR4, c[0x0][0x650] ;  /* 0x0001940000047ab9 */ /* 0x000fe20000000a00 */
[----:B------:R0:W-:Y:S01]  /*6be0*/  SYNCS.ARRIVE.TRANS64.A1T0 RZ, [R102+UR47], RZ ;  /* 0x000000ff66ff79a7 */ /* 0x0001e2000810002f */
[----:B------:R-:W-:Y:S01]  /*6bf0*/  PRMT R0, RZ, 0x7610, R0 ;  /* 0x00007610ff007816 */ /* 0x000fe20000000000 */
[----:B------:R-:W-:Y:S01]  /*6c00*/  IMAD.MOV.U32 R22, RZ, RZ, -0x1 ;  /* 0xffffffffff167424 */ /* 0x000fe200078e00ff */
[----:B------:R-:W-:Y:S01]  /*6c10*/  LEA R16, P0, R3, R16, 0x1 ;  /* 0x0000001003107211 */ /* 0x000fe200078008ff */
[----:B-----5:R-:W-:Y:S02]  /*6c20*/  IMAD.MOV.U32 R18, RZ, RZ, -0x1 ;  /* 0xffffffffff127424 */ /* 0x020fe400078e00ff */
[----:B------:R-:W-:Y:S01]  /*6c30*/  IMAD.MOV.U32 R19, RZ, RZ, -0x1 ;  /* 0xffffffffff137424 */ /* 0x000fe200078e00ff */
[----:B------:R-:W-:Y:S02]  /*6c40*/  IADD3.X R17, R17, UR44, RZ, P0, !PT ;  /* 0x0000002c11117c10 */ /* 0x000fe400087fe4ff */
[----:B------:R-:W-:-:S04]  /*6c50*/  ISETP.GE.U32.AND P0, PT, R16, UR4, PT ;  /* 0x0000000410007c0c */ /* 0x000fc8000bf06070 */
[----:B------:R-:W-:-:S13]  /*6c60*/  ISETP.GE.U32.AND.EX P0, PT, R17, UR5, PT, P0 ;  /* 0x0000000511007c0c */ /* 0x000fda000bf06100 */
[----:B0-----:R-:W-:Y:S05]  /*6c70*/  @P0 BRA `(.L_x_171) ;  /* 0x00000004004c0947 */ /* 0x001fea0003800000 */
[----:B---3--:R-:W0:Y:S01]  /*6c80*/  LDC.64 R10, c[0x0][0x628] ;  /* 0x00018a00ff0a7b82 */ /* 0x008e220000000a00 */
[----:B------:R-:W3:Y:S01]  /*6c90*/  S2R R12, SR_CTAID.X ;  /* 0x00000000000c7919 */ /* 0x000ee20000002500 */
[----:B------:R-:W-:Y:S02]  /*6ca0*/  IMAD.MOV.U32 R8, RZ, RZ, R16 ;  /* 0x000000ffff087224 */ /* 0x000fe400078e0010 */
[----:B------:R-:W-:Y:S01]  /*6cb0*/  IMAD.MOV.U32 R9, RZ, RZ, R17 ;  /* 0x000000ffff097224 */ /* 0x000fe200078e0011 */
[----:B------:R-:W0:Y:S03]  /*6cc0*/  S2R R18, SR_CTAID.Y ;  /* 0x0000000000127919 */ /* 0x000e260000002600 */
[----:B------:R-:W1:Y:S08]  /*6cd0*/  LDC R0, c[0x0][0x630] ;  /* 0x00018c00ff007b82 */ /* 0x000e700000000800 */
[----:B------:R-:W1:Y:S01]  /*6ce0*/  LDC.64 R14, c[0x0][0x620] ;  /* 0x00018800ff0e7b82 */ /* 0x000e620000000a00 */
[----:B0-----:R-:W-:-:S04]  /*6cf0*/  ISETP.NE.U32.AND P0, PT, R10, RZ, PT ;  /* 0x000000ff0a00720c */ /* 0x001fc80003f05070 */
[----:B------:R-:W-:-:S13]  /*6d00*/  ISETP.NE.AND.EX P0, PT, R11, RZ, PT, P0 ;  /* 0x000000ff0b00720c */ /* 0x000fda0003f05300 */
[----:B-1-3--:R-:W-:Y:S05]  /*6d10*/  @!P0 BRA `(.L_x_172) ;  /* 0x0000000000288947 */ /* 0x00afea0003800000 */
[----:B------:R-:W0:Y:S02]  /*6d20*/  LDC R3, c[0x0][0x634] ;  /* 0x00018d00ff037b82 */ /* 0x000e240000000800 */
[----:B0-----:R-:W-:-:S05]  /*6d30*/  IADD3 R3, P0, R16, R3, RZ ;  /* 0x0000000310037210 */ /* 0x001fca0007f1e0ff */
[----:B------:R-:W-:-:S04]  /*6d40*/  IMAD.X R13, RZ, RZ, R17, P0 ;  /* 0x000000ffff0d7224 */ /* 0x000fc800000e0611 */
[----:B------:R-:W-:-:S04]  /*6d50*/  IMAD.WIDE.U32 R4, R13, R10, RZ ;  /* 0x0000000a0d047225 */ /* 0x000fc800078e00ff */
[----:B----4-:R-:W-:-:S04]  /*6d60*/  IMAD.WIDE.U32 R6, P0, R3, R11, R4 ;  /* 0x0000000b03067225 */ /* 0x010fc80007800004 */
[----:B------:R-:W-:-:S04]  /*6d70*/  IMAD.WIDE.U32 R4, R3, R10, RZ ;  /* 0x0000000a03047225 */ /* 0x000fc800078e00ff */
[----:B------:R-:W-:Y:S01]  /*6d80*/  IMAD.X R9, RZ, RZ, RZ, P0 ;  /* 0x000000ffff097224 */ /* 0x000fe200000e06ff */
[----:B------:R-:W-:Y:S01]  /*6d90*/  IADD3 RZ, P0, R5, R6, RZ ;  /* 0x0000000605ff7210 */ /* 0x000fe20007f1e0ff */
[----:B------:R-:W-:-:S04]  /*6da0*/  IMAD.MOV.U32 R8, RZ, RZ, R7 ;  /* 0x000000ffff087224 */ /* 0x000fc800078e0007 */
[----:B------:R-:W-:-:S08]  /*6db0*/  IMAD.WIDE.U32.X R8, R13, R11, R8, P0 ;  /* 0x0000000b0d087225 */ /* 0x000fd000000e0408 */
.L_x_172:
[-CC-:B------:R-:W-:Y:S01]  /*6dc0*/  SHF.R.U64 R19, R8, R0.reuse, R9.reuse ;  /* 0x0000000008137219 */ /* 0x180fe20000001209 */
[----:B------:R-:W0:Y:S01]  /*6dd0*/  LDC.64 R24, c[0x0][0x640] ;  /* 0x00019000ff187b82 */ /* 0x000e220000000a00 */
[----:B------:R-:W-:Y:S01]  /*6de0*/  SHF.R.U32.HI R0, RZ, R0, R9 ;  /* 0x00000000ff007219 */ /* 0x000fe20000011609 */
[----:B------:R-:W-:Y:S01]  /*6df0*/  ULDC UR4, c[0x0][0x150] ;  /* 0x0000540000047ab9 */ /* 0x000fe20000000800 */
[----:B------:R-:W-:Y:S02]  /*6e00*/  IADD3 R3, P0, RZ, -R19, RZ ;  /* 0x80000013ff037210 */ /* 0x000fe40007f1e0ff */
[----:B----4-:R-:W-:-:S03]  /*6e10*/  I2FP.F32.U32 R7, R12 ;  /* 0x0000000c00077245 */ /* 0x010fc60000201000 */
[----:B------:R-:W1:Y:S01]  /*6e20*/  LDC R6, c[0x0][0x618] ;  /* 0x00018600ff067b82 */ /* 0x000e620000000800 */
[----:B------:R-:W-:Y:S02]  /*6e30*/  IMAD.X R5, RZ, RZ, ~R0, P0 ;  /* 0x000000ffff057224 */ /* 0x000fe400000e0e00 */
[----:B------:R-:W-:Y:S01]  /*6e40*/  FMUL R7, R7, UR4 ;  /* 0x0000000407077c20 */ /* 0x000fe20008400000 */
[----:B------:R-:W-:Y:S01]  /*6e50*/  ULDC UR4, c[0x0][0x154] ;  /* 0x0000550000047ab9 */ /* 0x000fe20000000800 */
[-C--:B------:R-:W-:Y:S02]  /*6e60*/  IMAD R0, R5, R14.reuse, RZ ;  /* 0x0000000e05007224 */ /* 0x080fe400078e02ff */
[C---:B------:R-:W-:Y:S01]  /*6e70*/  IMAD.WIDE.U32 R4, R3.reuse, R14, R16 ;  /* 0x0000000e03047225 */ /* 0x040fe200078e0010 */
[----:B------:R-:W3:Y:S01]  /*6e80*/  LDC R11, c[0x0][0x608] ;  /* 0x00018200ff0b7b82 */ /* 0x000ee20000000800 */
[----:B------:R-:W4:Y:S02]  /*6e90*/  F2I.U32.TRUNC.NTZ R7, R7 ;  /* 0x0000000700077305 */ /* 0x000f24000020f000 */
[----:B------:R-:W-:-:S04]  /*6ea0*/  IMAD R3, R3, R15, R0 ;  /* 0x0000000f03037224 */ /* 0x000fc800078e0200 */
[----:B------:R-:W-:Y:S01]  /*6eb0*/  IMAD.IADD R3, R5, 0x1, R3 ;  /* 0x0000000105037824 */ /* 0x000fe200078e0203 */
[----:B------:R-:W5:Y:S01]  /*6ec0*/  LDC R8, c[0x0][0x658] ;  /* 0x00019600ff087b82 */ /* 0x000f620000000800 */
[----:B------:R-:W-:Y:S02]  /*6ed0*/  I2FP.F32.U32 R5, R18 ;  /* 0x0000001200057245 */ /* 0x000fe40000201000 */
[----:B0-----:R-:W-:-:S04]  /*6ee0*/  ISETP.NE.U32.AND P0, PT, R24, RZ, PT ;  /* 0x000000ff1800720c */ /* 0x001fc80003f05070 */
[----:B------:R-:W-:Y:S01]  /*6ef0*/  ISETP.NE.AND.EX P0, PT, R25, RZ, PT, P0 ;  /* 0x000000ff1900720c */ /* 0x000fe20003f05300 */
[----:B------:R-:W0:Y:S01]  /*6f00*/  LDC R9, c[0x0][0x144] ;  /* 0x00005100ff097b82 */ /* 0x000e220000000800 */
[-C--:B-1----:R-:W-:Y:S01]  /*6f10*/  SHF.R.U32.HI R0, RZ, R6.reuse, R3 ;  /* 0x00000006ff007219 */ /* 0x082fe20000011603 */
[----:B----4-:R-:W-:Y:S01]  /*6f20*/  IMAD.MOV R7, RZ, RZ, -R7 ;  /* 0x000000ffff077224 */ /* 0x010fe200078e0a07 */
[----:B------:R-:W-:Y:S01]  /*6f30*/  SHF.R.U64 R13, R4, R6, R3 ;  /* 0x00000006040d7219 */ /* 0x000fe20000001203 */
[----:B------:R-:W-:-:S04]  /*6f40*/  FMUL R6, R5, UR4 ;  /* 0x0000000405067c20 */ /* 0x000fc80008400000 */
[----:B------:R-:W1:Y:S01]  /*6f50*/  LDC R21, c[0x0][0x148] ;  /* 0x00005200ff157b82 */ /* 0x000e620000000800 */
[-CC-:B---3--:R-:W-:Y:S02]  /*6f60*/  SHF.R.U64 R10, R13, R11.reuse, R0.reuse ;  /* 0x0000000b0d0a7219 */ /* 0x188fe40000001200 */
[----:B------:R-:W-:Y:S02]  /*6f70*/  SHF.R.U32.HI R3, RZ, R11, R0 ;  /* 0x0000000bff037219 */ /* 0x000fe40000011600 */
[----:B------:R3:W4:Y:S03]  /*6f80*/  F2I.U32.TRUNC.NTZ R0, R6 ;  /* 0x0000000600007305 */ /* 0x000726000020f000 */
[----:B------:R-:W1:Y:S01]  /*6f90*/  LDC R14, c[0x0][0x648] ;  /* 0x00019200ff0e7b82 */ /* 0x000e620000000800 */
[-CC-:B-----5:R-:W-:Y:S02]  /*6fa0*/  SHF.R.U64 R15, R10, R8.reuse, R3.reuse ;  /* 0x000000080a0f7219 */ /* 0x1a0fe40000001203 */
[----:B------:R-:W-:-:S03]  /*6fb0*/  SHF.R.U32.HI R5, RZ, R8, R3 ;  /* 0x00000008ff057219 */ /* 0x000fc60000011603 */
[----:B------:R-:W-:Y:S02]  /*6fc0*/  IMAD.MOV.U32 R4, RZ, RZ, R15 ;  /* 0x000000ffff047224 */ /* 0x000fe400078e000f */
[----:B------:R-:W1:Y:S01]  /*6fd0*/  LDC R20, c[0x0][0x638] ;  /* 0x00018e00ff147b82 */ /* 0x000e620000000800 */
[----:B0-----:R-:W-:-:S07]  /*6fe0*/  IMAD R23, R9, R7, R12 ;  /* 0x0000000709177224 */ /* 0x001fce00078e020c */
[----:B------:R-:W0:Y:S08]  /*6ff0*/  LDC R26, c[0x0][0x610] ;  /* 0x00018400ff1a7b82 */ /* 0x000e300000000800 */
[----:B------:R-:W0:Y:S01]  /*7000*/  LDC R27, c[0x0][0x600] ;  /* 0x00018000ff1b7b82 */ /* 0x000e220000000800 */
[----:B---34-:R-:W-:Y:S05]  /*7010*/  @!P0 BRA `(.L_x_173) ;  /* 0x0000000000288947 */ /* 0x018fea0003800000 */
[----:B------:R-:W3:Y:S02]  /*7020*/  LDC R4, c[0x0][0x64c] ;  /* 0x00019300ff047b82 */ /* 0x000ee40000000800 */
[----:B---3--:R-:W-:-:S05]  /*7030*/  IADD3 R3, P0, R15, R4, RZ ;  /* 0x000000040f037210 */ /* 0x008fca0007f1e0ff */
        /* <DEDUP_REMOVED lines=8> */
.L_x_173:
[----:B------:R-:W-:Y:S02]  /*70c0*/  ISETP.NE.AND P0, PT, R2, 0x1, PT ;  /* 0x000000010200780c */ /* 0x000fe40003f05270 */
[----:B-1----:R-:W-:Y:S01]  /*70d0*/  SHF.R.U64 R3, R4, R14, R5 ;  /* 0x0000000e04037219 */ /* 0x002fe20000001205 */
[----:B------:R-:W-:Y:S01]  /*70e0*/  IMAD.MOV R5, RZ, RZ, -R0 ;  /* 0x000000ffff057224 */ /* 0x000fe200078e0a00 */
[----:B------:R-:W-:-:S03]  /*70f0*/  LOP3.LUT R0, R10, R99, RZ, 0xc0, !PT ;  /* 0x000000630a007212 */ /* 0x000fc600078ec0ff */
[----:B------:R-:W-:Y:S02]  /*7100*/  IMAD.MOV R4, RZ, RZ, -R3 ;  /* 0x000000ffff047224 */ /* 0x000fe400078e0a03 */
[----:B------:R-:W-:Y:S01]  /*7110*/  IMAD R22, R95, R3, R0 ;  /* 0x000000035f167224 */ /* 0x000fe200078e0200 */
[----:B------:R-:W-:Y:S01]  /*7120*/  LOP3.LUT R3, R13, R98, RZ, 0xc0, !PT ;  /* 0x000000620d037212 */ /* 0x000fe200078ec0ff */
[----:B------:R-:W-:Y:S02]  /*7130*/  IMAD R0, R4, R20, R15 ;  /* 0x0000001404007224 */ /* 0x000fe400078e020f */
[----:B------:R-:W-:Y:S02]  /*7140*/  @P0 IMAD R23, R21, R5, R18 ;  /* 0x0000000515170224 */ /* 0x000fe400078e0212 */
[----:B0-----:R-:W-:Y:S02]  /*7150*/  IMAD R3, R0, R27, R3 ;  /* 0x0000001b00037224 */ /* 0x001fe400078e0203 */
[----:B------:R-:W-:-:S02]  /*7160*/  IMAD R22, R22, R26, R23 ;  /* 0x0000001a16167224 */ /* 0x000fc400078e0217 */
[----:B------:R-:W-:-:S03]  /*7170*/  IMAD.MOV.U32 R4, RZ, RZ, 0x1 ;  /* 0x00000001ff047424 */ /* 0x000fc600078e00ff */
[----:B------:R-:W-:Y:S02]  /*7180*/  SEL R18, R3, R22, !P0 ;  /* 0x0000001603127207 */ /* 0x000fe40004000000 */
[----:B------:R-:W-:Y:S02]  /*7190*/  PRMT R0, R4, 0x7610, R0 ;  /* 0x0000761004007816 */ /* 0x000fe40000000000 */
[----:B------:R-:W-:-:S07]  /*71a0*/  SEL R22, R22, R3, !P0 ;  /* 0x0000000316167207 */ /* 0x000fce0004000000 */
.L_x_171:
[----:B------:R-:W-:Y:S01]  /*71b0*/  LOP3.LUT P0, RZ, R0, 0xff, RZ, 0xc0, !PT ;  /* 0x000000ff00ff7812 */ /* 0x000fe2000780c0ff */
[----:B------:R-:W-:Y:S01]  /*71c0*/  UIMAD.WIDE.U32 UR4, UR39, 0x38e38e39, URZ ;  /* 0x38e38e39270478a5 */ /* 0x000fe2000f8e003f */
[----:B------:R-:W-:-:S03]  /*71d0*/  LOP3.LUT R112, R112, 0x1, RZ, 0x3c, !PT ;  /* 0x0000000170707812 */ /* 0x000fc600078e3cff */
[----:B------:R-:W-:-:S04]  /*71e0*/  USHF.R.U32.HI UR4, URZ, 0x1, UR5 ;  /* 0x000000013f047899 */ /* 0x000fc80008011605 */
[----:B------:R-:W-:-:S04]  /*71f0*/  UIMAD UR39, UR4, -0x9, UR39 ;  /* 0xfffffff7042778a4 */ /* 0x000fc8000f8e0227 */
[----:B------:R-:W-:Y:S08]  /*7200*/  @P0 BRA `(.L_x_174) ;  /* 0xffffffa4001c0947 */ /* 0x000ff0000383ffff */
[----:B------:R-:W-:Y:S05]  /*7210*/  EXIT ;  /* 0x000000000000794d */ /* 0x000fea0003800000 */
.L_x_14:
[----:B------:R-:W-:-:S08]  /*7220*/  ISETP.NE.AND P0, PT, RZ, UR4, PT ;  /* 0x00000004ff007c0c */ /* 0x000fd0000bf05270 */
[----:B------:R-:W0:-:S00]  /*7230*/  USETMAXREG.DEALLOC.CTAPOOL 0x28 ;  /* 0x00000028000079c8 */ /* 0x000e0000080e0500 */
[----:B------:R-:W-:Y:S05]  /*7240*/  @P0 EXIT ;  /* 0x000000000000094d */ /* 0x000fea0003800000 */
[----:B0-----:R-:W-:Y:S01]  /*7250*/  LOP3.LUT P0, RZ, R3, 0xff, RZ, 0xc0, !PT ;  /* 0x000000ff03ff7812 */ /* 0x001fe2000780c0ff */
[----:B------:R-:W-:Y:S02]  /*7260*/  IMAD.MOV.U32 R24, RZ, RZ, 0x1 ;  /* 0x00000001ff187424 */ /* 0x000fe400078e00ff */
[----:B------:R-:W-:-:S10]  /*7270*/  IMAD.MOV.U32 R25, RZ, RZ, RZ ;  /* 0x000000ffff197224 */ /* 0x000fd400078e00ff */
[----:B------:R-:W-:Y:S05]  /*7280*/  @!P0 BRA `(.L_x_175) ;  /* 0x0000001000588947 */ /* 0x000fea0003800000 */
[C---:B------:R-:W-:Y:S01]  /*7290*/  ISETP.NE.AND P1, PT, R23.reuse, RZ, PT ;  /* 0x000000ff1700720c */ /* 0x040fe20003f25270 */
[----:B------:R-:W-:Y:S01]  /*72a0*/  ULDC UR37, c[0x0][0x658] ;  /* 0x0001960000257ab9 */ /* 0x000fe20000000800 */
[----:B------:R-:W-:Y:S01]  /*72b0*/  LOP3.LUT P0, RZ, R0, 0x1f, RZ, 0xc0, !PT ;  /* 0x0000001f00ff7812 */ /* 0x000fe2000780c0ff */
[----:B------:R-:W-:Y:S01]  /*72c0*/  UMOV UR4, 0xffffffff ;  /* 0xffffffff00047882 */ /* 0x000fe20000000000 */
[----:B------:R-:W-:Y:S01]  /*72d0*/  LOP3.LUT R26, R26, 0xfffffffe, RZ, 0xc0, !PT ;  /* 0xfffffffe1a1a7812 */ /* 0x000fe200078ec0ff */
[----:B------:R-:W-:Y:S01]  /*72e0*/  BSSY B7, `(.L_x_175) ;  /* 0x0000110000077945 */ /* 0x000fe20003800000 */
[----:B------:R-:W-:Y:S01]  /*72f0*/  ISETP.NE.OR P0, PT, R23, RZ, !P0 ;  /* 0x000000ff1700720c */ /* 0x000fe20004705670 */
[----:B------:R-:W-:Y:S01]  /*7300*/  USHF.L.U32 UR4, UR4, UR37, URZ ;  /* 0x0000002504047299 */ /* 0x000fe2000800063f */
[----:B------:R-:W-:Y:S01]  /*7310*/  IMAD.MOV.U32 R27, RZ, RZ, 0x1 ;  /* 0x00000001ff1b7424 */ /* 0x000fe200078e00ff */
[----:B------:R-:W-:Y:S01]  /*7320*/  ULDC UR39, c[0x0][0x600] ;  /* 0x0001800000277ab9 */ /* 0x000fe20000000800 */
[----:B------:R-:W-:Y:S01]  /*7330*/  IMAD.MOV.U32 R24, RZ, RZ, 0x1 ;  /* 0x00000001ff187424 */ /* 0x000fe200078e00ff */
[----:B------:R-:W-:Y:S01]  /*7340*/  UMOV UR5, 0x1 ;  /* 0x0000000100057882 */ /* 0x000fe20000000000 */
[----:B------:R-:W-:Y:S01]  /*7350*/  IMAD.MOV.U32 R25, RZ, RZ, RZ ;  /* 0x000000ffff197224 */ /* 0x000fe200078e00ff */
[----:B------:R-:W-:Y:S01]  /*7360*/  @P1 LOP3.LUT R26, R26, 0x1, RZ, 0xfc, !PT ;  /* 0x000000011a1a1812 */ /* 0x000fe200078efcff */
[----:B------:R-:W-:-:S02]  /*7370*/  UIADD3 UR48, UR46, 0x1, URZ ;  /* 0x000000012e307890 */ /* 0x000fc4000fffe03f */
[----:B------:R-:W-:Y:S01]  /*7380*/  ULOP3.LUT UR47, UR49, 0x2, URZ, 0xfc, !UPT ;  /* 0x00000002312f7892 */ /* 0x000fe2000f8efc3f */
[----:B------:R-:W-:Y:S01]  /*7390*/  LOP3.LUT R26, R26, 0xfffffffb, RZ, 0xc0, !PT ;  /* 0xfffffffb1a1a7812 */ /* 0x000fe200078ec0ff */
[----:B------:R-:W-:Y:S02]  /*73a0*/  UIADD3 UR39, UR39, -0x1, URZ ;  /* 0xffffffff27277890 */ /* 0x000fe4000fffe03f */
[----:B------:R-:W-:Y:S01]  /*73b0*/  USHF.L.U32 UR37, UR5, UR37, URZ ;  /* 0x0000002505257299 */ /* 0x000fe2000800063f */
[----:B------:R-:W-:Y:S01]  /*73c0*/  @P0 LOP3.LUT R26, R26, 0x4, RZ, 0xfc, !PT ;  /* 0x000000041a1a0812 */ /* 0x000fe200078efcff */
[----:B------:R-:W-:Y:S01]  /*73d0*/  ULOP3.LUT UR38, URZ, UR4, URZ, 0x33, !UPT ;  /* 0x000000043f267292 */ /* 0x000fe2000f8e333f */
[----:B------:R-:W-:-:S11]  /*73e0*/  ULDC.64 UR50, c[0x0][0x198] ;  /* 0x0000660000327ab9 */ /* 0x000fd60000000a00 */
.L_x_189:
[----:B------:R-:W-:-:S03]  /*73f0*/  UMOV UR4, 0xffffffff ;  /* 0xffffffff00047882 */ /* 0x000fc60000000000 */
[----:B------:R-:W-:Y:S05]  /*7400*/  BRA.DIV UR4, `(.L_x_176) ;  /* 0x0000001604f07947 */ /* 0x000fea000b800000 */
[----:B------:R-:W-:-:S13]  /*7410*/  ELECT P6, URZ, PT ;  /* 0x00000000003f782f */ /* 0x000fda00038c0000 */
.L_x_209:
[----:B------:R-:W-:Y:S04]  /*7420*/  BSSY B6, `(.L_x_177) ;  /* 0x0000089000067945 */ /* 0x000fe80003800000 */
[----:B------:R-:W-:Y:S05]  /*7430*/  @!P6 BRA `(.L_x_178) ;  /* 0x00000008001ce947 */ /* 0x000fea0003800000 */
[----:B------:R-:W0:Y:S01]  /*7440*/  S2R R3, SR_CgaCtaId ;  /* 0x0000000000037919 */ /* 0x000e220000008800 */
[----:B------:R-:W-:-:S04]  /*7450*/  MOV R28, 0x400 ;  /* 0x00000400001c7802 */ /* 0x000fc80000000f00 */
[----:B0-----:R-:W-:-:S05]  /*7460*/  LEA R28, R3, R28, 0x18 ;  /* 0x0000001c031c7211 */ /* 0x001fca00078ec0ff */
[----:B------:R-:W-:-:S05]  /*7470*/  VIADD R0, R28, 0x800 ;  /* 0x000008001c007836 */ /* 0x000fca0000000000 */
[----:B------:R-:W-:-:S13]  /*7480*/  LOP3.LUT P0, RZ, R0, 0x9f, RZ, 0xc0, !PT ;  /* 0x0000009f00ff7812 */ /* 0x000fda000780c0ff */
[----:B------:R-:W-:Y:S05]  /*7490*/  @!P0 BRA `(.L_x_179) ;  /* 0x0000000000408947 */ /* 0x000fea0003800000 */
[----:B------:R-:W-:Y:S01]  /*74a0*/  MOV R14, 0x0 ;  /* 0x00000000000e7802 */ /* 0x000fe20000000f00 */
[----:B------:R-:W-:Y:S01]  /*74b0*/  ULDC.64 UR4, c[0x4][0x70] ;  /* 0x01001c0000047ab9 */ /* 0x000fe20000000a00 */
[----:B------:R-:W-:Y:S01]  /*74c0*/  ULDC.64 UR6, c[0x4][0x8] ;  /* 0x0100020000067ab9 */ /* 0x000fe20000000a00 */
[----:B------:R-:W-:Y:S02]  /*74d0*/  IMAD.U32 R4, RZ, RZ, UR4 ;  /* 0x00000004ff047e24 */ /* 0x000fe4000f8e00ff */
[----:B------:R-:W-:Y:S01]  /*74e0*/  IMAD.U32 R5, RZ, RZ, UR5 ;  /* 0x00000005ff057e24 */ /* 0x000fe2000f8e00ff */
[----:B------:R-:W0:Y:S01]  /*74f0*/  LDC.64 R14, c[0x4][R14] ;  /* 0x010000000e0e7b82 */ /* 0x000e220000000a00 */
[----:B------:R-:W-:Y:S01]  /*7500*/  ULDC.64 UR4, c[0x4][0x78] ;  /* 0x01001e0000047ab9 */ /* 0x000fe20000000a00 */
[----:B------:R-:W-:Y:S02]  /*7510*/  IMAD.U32 R10, RZ, RZ, UR6 ;  /* 0x00000006ff0a7e24 */ /* 0x000fe4000f8e00ff */
[----:B------:R-:W-:-:S02]  /*7520*/  IMAD.U32 R6, RZ, RZ, UR4 ;  /* 0x00000004ff067e24 */ /* 0x000fc4000f8e00ff */
[----:B------:R-:W-:Y:S02]  /*7530*/  IMAD.U32 R7, RZ, RZ, UR5 ;  /* 0x00000005ff077e24 */ /* 0x000fe4000f8e00ff */
[----:B------:R-:W-:Y:S02]  /*7540*/  IMAD.U32 R11, RZ, RZ, UR7 ;  /* 0x00000007ff0b7e24 */ /* 0x000fe4000f8e00ff */
[----:B------:R-:W-:Y:S02]  /*7550*/  IMAD.MOV.U32 R8, RZ, RZ, 0x70 ;  /* 0x00000070ff087424 */ /* 0x000fe400078e00ff */
[----:B------:R-:W-:Y:S02]  /*7560*/  IMAD.MOV.U32 R12, RZ, RZ, 0x1 ;  /* 0x00000001ff0c7424 */ /* 0x000fe400078e00ff */
[----:B------:R-:W-:-:S07]  /*7570*/  IMAD.MOV.U32 R13, RZ, RZ, RZ ;  /* 0x000000ffff0d7224 */ /* 0x000fce00078e00ff */
[----:B------:R-:W-:-:S07]  /*7580*/  LEPC R20, `(.L_x_179) ;  /* 0x000000001014794e */ /* 0x000fce0000000000 */
[----:B0----5:R-:W-:Y:S05]  /*7590*/  CALL.ABS.NOINC R14 ;  /* 0x000000000e007343 */ /* 0x021fea0003c00000 */
.L_x_179:
        /* <DEDUP_REMOVED lines=19> */
.L_x_180:
[----:B------:R-:W0:Y:S02]  /*76d0*/  LDC R0, c[0x0][0x28c] ;  /* 0x0000a300ff007b82 */ /* 0x000e240000000800 */
[----:B0-----:R-:W-:-:S13]  /*76e0*/  ISETP.GE.AND P0, PT, R0, 0x1, PT ;  /* 0x000000010000780c */ /* 0x001fda0003f06270 */
[----:B------:R-:W-:Y:S05]  /*76f0*/  @!P0 BRA `(.L_x_178) ;  /* 0x00000004006c8947 */ /* 0x000fea0003800000 */
[----:B------:R-:W-:Y:S02]  /*7700*/  IMAD.SHL.U32 R22, R22, 0x40, RZ ;  /* 0x0000004016167824 */ /* 0x000fe400078e00ff */
[----:B------:R-:W-:Y:S02]  /*7710*/  IMAD.SHL.U32 R18, R18, 0x80, RZ ;  /* 0x0000008012127824 */ /* 0x000fe400078e00ff */
[----:B------:R-:W-:Y:S02]  /*7720*/  IMAD.MOV.U32 R6, RZ, RZ, RZ ;  /* 0x000000ffff067224 */ /* 0x000fe400078e00ff */
[----:B------:R-:W-:Y:S02]  /*7730*/  IMAD.U32 R8, RZ, RZ, UR48 ;  /* 0x00000030ff087e24 */ /* 0x000fe4000f8e00ff */
[----:B------:R-:W-:Y:S02]  /*7740*/  IMAD.MOV.U32 R0, RZ, RZ, R24 ;  /* 0x000000ffff007224 */ /* 0x000fe400078e0018 */
[----:B------:R-:W-:-:S02]  /*7750*/  IMAD.MOV.U32 R3, RZ, RZ, R25 ;  /* 0x000000ffff037224 */ /* 0x000fc400078e0019 */
[C---:B------:R-:W-:Y:S02]  /*7760*/  VIADD R9, R22.reuse, 0x8 ;  /* 0x0000000816097836 */ /* 0x040fe40000000000 */
[C---:B------:R-:W-:Y:S02]  /*7770*/  VIADD R10, R22.reuse, 0x10 ;  /* 0x00000010160a7836 */ /* 0x040fe40000000000 */
[C---:B------:R-:W-:Y:S02]  /*7780*/  VIADD R11, R22.reuse, 0x18 ;  /* 0x00000018160b7836 */ /* 0x040fe40000000000 */
[C---:B------:R-:W-:Y:S02]  /*7790*/  VIADD R12, R22.reuse, 0x20 ;  /* 0x00000020160c7836 */ /* 0x040fe40000000000 */
[C---:B------:R-:W-:Y:S02]  /*77a0*/  VIADD R13, R22.reuse, 0x28 ;  /* 0x00000028160d7836 */ /* 0x040fe40000000000 */
[----:B------:R-:W-:-:S02]  /*77b0*/  VIADD R14, R22, 0x30 ;  /* 0x00000030160e7836 */ /* 0x000fc40000000000 */
[----:B------:R-:W-:-:S07]  /*77c0*/  VIADD R15, R22, 0x38 ;  /* 0x00000038160f7836 */ /* 0x000fce0000000000 */
.L_x_184:
[----:B------:R-:W-:Y:S01]  /*77d0*/  IMAD R7, R3, 0x8, R28 ;  /* 0x0000000803077824 */ /* 0x000fe200078e021c */
[----:B------:R-:W-:Y:S02]  /*77e0*/  SHF.L.U32 R4, R0, 0x1f, RZ ;  /* 0x0000001f00047819 */ /* 0x000fe400000006ff */
[----:B------:R-:W-:Y:S02]  /*77f0*/  ISETP.NE.AND P1, PT, R23, RZ, PT ;  /* 0x000000ff1700720c */ /* 0x000fe40003f25270 */
[----:B------:R-:W0:Y:S11]  /*7800*/  SYNCS.PHASECHK.TRANS64.TRYWAIT P0, [R7+URZ+0x48], R4 ;  /* 0x00004804070075a7 */ /* 0x000e36000800017f */
[----:B------:R-:W1:Y:S01]  /*7810*/  @!P1 LDC R5, c[0x0][0x500] ;  /* 0x00014000ff059b82 */ /* 0x000e620000000800 */
[----:B0-----:R-:W-:Y:S05]  /*7820*/  @!P0 BRA `(.L_x_181) ;  /* 0x0000001400088947 */ /* 0x001fea0003800000 */
.L_x_210:
[----:B------:R-:W-:Y:S01]  /*7830*/  ISETP.NE.AND P0, PT, R23, RZ, PT ;  /* 0x000000ff1700720c */ /* 0x000fe20003f05270 */
[----:B------:R-:W-:-:S04]  /*7840*/  UPRMT UR4, UR47, 0x9910, URZ ;  /* 0x000099102f047896 */ /* 0x000fc8000800003f */
[----:B------:R-:W-:-:S08]  /*7850*/  UISETP.NE.AND UP0, UPT, UR4, 0x2, UPT ;  /* 0x000000020400788c */ /* 0x000fd0000bf05270 */
[----:B-1----:R1:W-:Y:S01]  /*7860*/  @!P0 SYNCS.ARRIVE.TRANS64 RZ, [R7+URZ], R5 ;  /* 0x0000000507ff89a7 */ /* 0x0023e2000800003f */
[----:B------:R-:W-:-:S13]  /*7870*/  PLOP3.LUT P0, PT, PT, PT, UP0, 0x80, 0x0 ;  /* 0x000000000000781c */ /* 0x000fda0003f0f008 */
[----:B-1----:R-:W-:Y:S05]  /*7880*/  @P0 BRA `(.L_x_182) ;  /* 0x0000000000040947 */ /* 0x002fea0003800000 */
[----:B------:R-:W-:Y:S01]  /*7890*/  BPT.TRAP 0x1 ;  /* 0x000000040000795c */ /* 0x000fe20000300000 */
.L_x_182:
[----:B------:R-:W-:-:S13]  /*78a0*/  LOP3.LUT P0, RZ, R26, 0x4, RZ, 0xc0, !PT ;  /* 0x000000041aff7812 */ /* 0x000fda000780c0ff */
[----:B------:R-:W-:Y:S05]  /*78b0*/  @P0 BRA `(.L_x_183) ;  /* 0x0000000000040947 */ /* 0x000fea0003800000 */
[----:B------:R-:W-:Y:S01]  /*78c0*/  BPT.TRAP 0x1 ;  /* 0x000000040000795c */ /* 0x000fe20000300000 */
.L_x_183:
[--C-:B0-----:R-:W-:Y:S01]  /*78d0*/  IMAD R4, R3, 0x2000, R28.reuse ;  /* 0x0000200003047824 */ /* 0x101fe200078e021c */
[----:B------:R-:W-:Y:S01]  /*78e0*/  R2UR UR33, R7 ;  /* 0x00000000072172ca */ /* 0x000fe200000e0000 */
[----:B------:R-:W-:Y:S01]  /*78f0*/  UIADD3 UR6, UP0, UR50, 0xf0, URZ ;  /* 0x000000f032067890 */ /* 0x000fe2000ff1e03f */
[----:B------:R-:W-:Y:S01]  /*7900*/  R2UR UR35, R6 ;  /* 0x00000000062372ca */ /* 0x000fe200000e0000 */
[----:B------:R-:W-:Y:S01]  /*7910*/  UMOV UR4, 0x0 ;  /* 0x0000000000047882 */ /* 0x000fe20000000000 */
[----:B------:R-:W-:Y:S01]  /*7920*/  R2UR UR21, R4 ;  /* 0x00000000041572ca */ /* 0x000fe200000e0000 */
[----:B------:R-:W-:Y:S01]  /*7930*/  IMAD R4, R3, 0x4000, R28 ;  /* 0x0000400003047824 */ /* 0x000fe200078e021c */
[----:B------:R-:W-:Y:S01]  /*7940*/  R2UR UR36, R19 ;  /* 0x00000000132472ca */ /* 0x000fe200000e0000 */
[----:B------:R-:W-:Y:S01]  /*7950*/  UIADD3.X UR7, URZ, UR51, URZ, UP0, !UPT ;  /* 0x000000333f077290 */ /* 0x000fe200087fe43f */
[----:B------:R-:W-:Y:S01]  /*7960*/  R2UR UR34, R22 ;  /* 0x00000000162272ca */ /* 0x000fe200000e0000 */
[----:B------:R-:W-:Y:S01]  /*7970*/  UMOV UR5, 0x10000000 ;  /* 0x1000000000057882 */ /* 0x000fe20000000000 */
[----:B------:R-:W-:Y:S01]  /*7980*/  R2UR UR26, R9 ;  /* 0x00000000091a72ca */ /* 0x000fe200000e0000 */
[----:B------:R-:W-:Y:S01]  /*7990*/  VIADD R8, R8, 0xffffffff ;  /* 0xffffffff08087836 */ /* 0x000fe20000000000 */
[----:B------:R-:W-:Y:S01]  /*79a0*/  R2UR UR18, R10 ;  /* 0x000000000a1272ca */ /* 0x000fe200000e0000 */
[----:B------:R-:W-:Y:S01]  /*79b0*/  UMOV UR25, UR33 ;  /* 0x0000002100197c82 */ /* 0x000fe20008000000 */
[----:B------:R-:W-:Y:S01]  /*79c0*/  R2UR UR10, R11 ;  /* 0x000000000b0a72ca */ /* 0x000fe200000e0000 */
[----:B------:R-:W-:Y:S01]  /*79d0*/  UMOV UR27, UR35 ;  /* 0x00000023001b7c82 */ /* 0x000fe20008000000 */
[----:B------:R-:W-:Y:S01]  /*79e0*/  R2UR UR13, R4 ;  /* 0x00000000040d72ca */ /* 0x000fe200000e0000 */
[----:B------:R-:W-:Y:S01]  /*79f0*/  UIADD3 UR32, UR21, 0x800, URZ ;  /* 0x0000080015207890 */ /* 0x000fe2000fffe03f */
[----:B------:R-:W-:Y:S01]  /*7a00*/  R2UR UR42, R12 ;  /* 0x000000000c2a72ca */ /* 0x000fe200000e0000 */
[----:B------:R-:W-:Y:S01]  /*7a10*/  UIADD3 UR24, UR21, 0xc00, URZ ;  /* 0x00000c0015187890 */ /* 0x000fe2000fffe03f */
[----:B------:R-:W-:Y:S01]  /*7a20*/  ISETP.GT.AND P1, PT, R8, 0x1, PT ;  /* 0x000000010800780c */ /* 0x000fe20003f24270 */
[----:B------:R-:W-:Y:S01]  /*7a30*/  UIADD3 UR16, UR21, 0x1000, URZ ;  /* 0x0000100015107890 */ /* 0x000fe2000fffe03f */
[----:B------:R-:W-:Y:S01]  /*7a40*/  VIADD R3, R3, 0x1 ;  /* 0x0000000103037836 */ /* 0x000fe20000000000 */
[----:B------:R-:W-:Y:S01]  /*7a50*/  UIADD3 UR8, UR21, 0x1400, URZ ;  /* 0x0000140015087890 */ /* 0x000fe2000fffe03f */
[----:B------:R-:W-:Y:S01]  /*7a60*/  VIADD R6, R6, 0x20 ;  /* 0x0000002006067836 */ /* 0x000fe20000000000 */
[----:B------:R-:W-:Y:S01]  /*7a70*/  UMOV UR28, UR36 ;  /* 0x00000024001c7c82 */ /* 0x000fe20008000000 */
[----:B------:R0:W-:Y:S01]  /*7a80*/  UTMALDG.3D [UR32], [UR6], desc[UR4] ;  /* 0x00000420060075b4 */ /* 0x0001e20008011000 */
[----:B------:R-:W-:Y:S01]  /*7a90*/  UMOV UR17, UR33 ;  /* 0x0000002100117c82 */ /* 0x000fe20008000000 */
[----:B------:R-:W-:Y:S01]  /*7aa0*/  UMOV UR19, UR35 ;  /* 0x0000002300137c82 */ /* 0x000fe20008000000 */
[----:B------:R-:W-:Y:S01]  /*7ab0*/  UMOV UR20, UR36 ;  /* 0x0000002400147c82 */ /* 0x000fe20008000000 */
[----:B------:R-:W-:Y:S01]  /*7ac0*/  UMOV UR9, UR33 ;  /* 0x0000002100097c82 */ /* 0x000fe20008000000 */
[----:B------:R-:W-:Y:S01]  /*7ad0*/  UMOV UR11, UR35 ;  /* 0x00000023000b7c82 */ /* 0x000fe20008000000 */
[----:B------:R-:W-:Y:S01]  /*7ae0*/  UMOV UR12, UR36 ;  /* 0x00000024000c7c82 */ /* 0x000fe20008000000 */
[----:B------:R-:W-:Y:S01]  /*7af0*/  UIADD3 UR14, UP0, UR50, 0x1f0, URZ ;  /* 0x000001f0320e7890 */ /* 0x000fe2000ff1e03f */
[----:B------:R1:W-:Y:S01]  /*7b00*/  UTMALDG.3D [UR24], [UR6], desc[UR4] ;  /* 0x00000418060075b4 */ /* 0x0003e20008011000 */
[----:B------:R-:W-:Y:S01]  /*7b10*/  UIADD3 UR40, UR21, 0x1800, URZ ;  /* 0x0000180015287890 */ /* 0x000fe2000fffe03f */
[----:B------:R-:W-:Y:S01]  /*7b20*/  ISETP.NE.AND P0, PT, R3, 0x9, PT ;  /* 0x000000090300780c */ /* 0x000fe20003f05270 */
[----:B------:R-:W-:Y:S01]  /*7b30*/  UIADD3.X UR15, URZ, UR51, URZ, UP0, !UPT ;  /* 0x000000333f0f7290 */ /* 0x000fe200087fe43f */
[----:B------:R-:W-:Y:S01]  /*7b40*/  UMOV UR41, UR33 ;  /* 0x0000002100297c82 */ /* 0x000fe20008000000 */
[----:B------:R-:W-:Y:S01]  /*7b50*/  UMOV UR43, UR35 ;  /* 0x00000023002b7c82 */ /* 0x000fe20008000000 */
[----:B------:R-:W-:Y:S01]  /*7b60*/  UMOV UR44, UR36 ;  /* 0x00000024002c7c82 */ /* 0x000fe20008000000 */
[----:B------:R2:W-:Y:S01]  /*7b70*/  UTMALDG.3D [UR16], [UR6], desc[UR4] ;  /* 0x00000410060075b4 */ /* 0x0005e20008011000 */
[----:B------:R-:W-:-:S02]  /*7b80*/  SEL R5, RZ, 0x1, P0 ;  /* 0x00000001ff057807 */ /* 0x000fc40000000000 */
[----:B------:R-:W-:Y:S02]  /*7b90*/  SEL R3, R3, RZ, P0 ;  /* 0x000000ff03037207 */ /* 0x000fe40000000000 */
[----:B------:R-:W-:Y:S02]  /*7ba0*/  LOP3.LUT R0, R0, R5, RZ, 0x3c, !PT ;  /* 0x0000000500007212 */ /* 0x000fe400078e3cff */
[----:B0-----:R-:W-:Y:S01]  /*7bb0*/  R2UR UR34, R13 ;  /* 0x000000000d2272ca */ /* 0x001fe200000e0000 */
[----:B------:R0:W-:Y:S01]  /*7bc0*/  UTMALDG.3D [UR8], [UR6], desc[UR4] ;  /* 0x00000408060075b4 */ /* 0x0001e20008011000 */
[----:B------:R-:W-:Y:S01]  /*7bd0*/  UIADD3 UR32, UR21, 0x1c00, URZ ;  /* 0x00001c0015207890 */ /* 0x000fe2000fffe03f */
[----:B-1----:R-:W-:Y:S01]  /*7be0*/  R2UR UR26, R14 ;  /* 0x000000000e1a72ca */ /* 0x002fe200000e0000 */
[----:B------:R-:W-:Y:S01]  /*7bf0*/  UIADD3 UR24, UR21, 0x2000, URZ ;  /* 0x0000200015187890 */ /* 0x000fe2000fffe03f */
[----:B------:R1:W-:Y:S01]  /*7c00*/  UTMALDG.3D [UR40], [UR6], desc[UR4] ;  /* 0x00000428060075b4 */ /* 0x0003e20008011000 */
[----:B--2---:R-:W-:Y:S01]  /*7c10*/  R2UR UR18, R15 ;  /* 0x000000000f1272ca */ /* 0x004fe200000e0000 */
[----:B------:R-:W-:-:S06]  /*7c20*/  UIADD3 UR16, UR21, 0x2400, URZ ;  /* 0x0000240015107890 */ /* 0x000fcc000fffe03f */
[----:B------:R1:W-:Y:S01]  /*7c30*/  UTMALDG.3D [UR32], [UR6], desc[UR4] ;  /* 0x00000420060075b4 */ /* 0x0003e20008011000 */
[----:B0-----:R-:W-:Y:S01]  /*7c40*/  R2UR UR11, R18 ;  /* 0x00000000120b72ca */ /* 0x001fe200000e0000 */
[----:B------:R-:W-:Y:S01]  /*7c50*/  UIADD3 UR8, UR13, 0x12800, URZ ;  /* 0x000128000d087890 */ /* 0x000fe2000fffe03f */
[----:B------:R1:W-:Y:S01]  /*7c60*/  UTMALDG.3D [UR24], [UR6], desc[UR4] ;  /* 0x00000418060075b4 */ /* 0x0003e20008011000 */
[----:B------:R-:W-:Y:S02]  /*7c70*/  UMOV UR10, UR35 ;  /* 0x00000023000a7c82 */ /* 0x000fe40008000000 */
[----:B------:R1:W-:Y:S08]  /*7c80*/  UTMALDG.3D [UR16], [UR6], desc[UR4] ;  /* 0x00000410060075b4 */ /* 0x0003f00008011000 */
[----:B------:R1:W-:Y:S02]  /*7c90*/  UTMALDG.3D [UR8], [UR14], desc[UR4] ;  /* 0x000004080e0075b4 */ /* 0x0003e40008011000 */
[----:B-1----:R-:W-:Y:S05]  /*7ca0*/  @P1 BRA `(.L_x_184) ;  /* 0xfffffff800c81947 */ /* 0x002fea000383ffff */
.L_x_178:
[----:B------:R-:W-:Y:S05]  /*7cb0*/  BSYNC B6 ;  /* 0x0000000000067941 */ /* 0x000fea0003800000 */
.L_x_177:
[----:B------:R-:W-:Y:S01]  /*7cc0*/  LOP3.LUT P2, RZ, R27, 0xff, RZ, 0xc0, !PT ;  /* 0x000000ff1bff7812 */ /* 0x000fe2000784c0ff */
[----:B------:R-:W-:Y:S01]  /*7cd0*/  VIADD R0, R25, UR46 ;  /* 0x0000002e19007c36 */ /* 0x000fe20008000000 */
[----:B------:R-:W-:Y:S01]  /*7ce0*/  ULDC.64 UR4, c[0x0][0x650] ;  /* 0x0001940000047ab9 */ /* 0x000fe20000000a00 */
[----:B------:R-:W-:Y:S01]  /*7cf0*/  IMAD.U32 R6, RZ, RZ, UR46 ;  /* 0x0000002eff067e24 */ /* 0x000fe2000f8e00ff */
[----:B------:R-:W-:Y:S01]  /*7d00*/  UISETP.GE.U32.AND UP0, UPT, UR46, 0x9, UPT ;  /* 0x000000092e00788c */ /* 0x000fe2000bf06070 */
[----:B------:R-:W-:Y:S01]  /*7d10*/  BSSY B0, `(.L_x_185) ;  /* 0x000006a000007945 */ /* 0x000fe20003800000 */
[----:B------:R-:W-:Y:S01]  /*7d20*/  ISETP.GT.U32.AND P0, PT, R0, 0x8, PT ;  /* 0x000000080000780c */ /* 0x000fe20003f04070 */
[----:B------:R-:W-:Y:S01]  /*7d30*/  IMAD.MOV.U32 R22, RZ, RZ, -0x1 ;  /* 0xffffffffff167424 */ /* 0x000fe200078e00ff */
[----:B------:R-:W-:Y:S01]  /*7d40*/  PRMT R27, RZ, 0x7610, R27 ;  /* 0x00007610ff1b7816 */ /* 0x000fe2000000001b */
[----:B------:R-:W-:Y:S01]  /*7d50*/  IMAD.MOV.U32 R18, RZ, RZ, -0x1 ;  /* 0xffffffffff127424 */ /* 0x000fe200078e00ff */
[----:B------:R-:W-:Y:S01]  /*7d60*/  ISETP.LT.U32.AND P0, PT, R6, 0x9, P0 ;  /* 0x000000090600780c */ /* 0x000fe20000701070 */
[----:B------:R-:W-:Y:S01]  /*7d70*/  IMAD.MOV.U32 R19, RZ, RZ, -0x1 ;  /* 0xffffffffff137424 */ /* 0x000fe200078e00ff */
[----:B------:R-:W-:Y:S01]  /*7d80*/  PLOP3.LUT P1, PT, PT, PT, UP0, 0x80, 0x0 ;  /* 0x000000000000781c */ /* 0x000fe20003f2f008 */
[----:B------:R-:W0:Y:S01]  /*7d90*/  @P2 S2R R4, SR_CgaCtaId ;  /* 0x0000000000042919 */ /* 0x000e220000008800 */
[----:B------:R-:W-:-:S04]  /*7da0*/  @P2 MOV R3, 0x400 ;  /* 0x0000040000032802 */ /* 0x000fc80000000f00 */
[----:B0-----:R-:W-:Y:S01]  /*7db0*/  @P2 LEA R3, R4, R3, 0x18 ;  /* 0x0000000304032211 */ /* 0x001fe200078ec0ff */
[----:B------:R-:W-:-:S03]  /*7dc0*/  IMAD.WIDE.U32 R4, R0, 0x38e38e39, RZ ;  /* 0x38e38e3900047825 */ /* 0x000fc600078e00ff */
[----:B------:R0:W-:Y:S01]  /*7dd0*/  @P2 SYNCS.ARRIVE.TRANS64.A1T0 RZ, [R3+URZ+0xc8], RZ ;  /* 0x0000c8ff03ff29a7 */ /* 0x0001e2000810003f */
[----:B------:R-:W-:Y:S02]  /*7de0*/  IADD3 R16, P2, R16, UR52, RZ ;  /* 0x0000003410107c10 */ /* 0x000fe4000ff5e0ff */
[----:B------:R-:W-:Y:S02]  /*7df0*/  SHF.R.U32.HI R5, RZ, 0x1, R5 ;  /* 0x00000001ff057819 */ /* 0x000fe40000011605 */
[----:B------:R-:W-:Y:S02]  /*7e00*/  IADD3.X R17, R17, UR45, RZ, P2, !PT ;  /* 0x0000002d11117c10 */ /* 0x000fe400097fe4ff */
[----:B0-----:R-:W-:Y:S01]  /*7e10*/  SEL R3, RZ, 0x1, !P0 ;  /* 0x00000001ff037807 */ /* 0x001fe20004000000 */
[----:B------:R-:W-:Y:S01]  /*7e20*/  IMAD R25, R5, -0x9, R0 ;  /* 0xfffffff705197824 */ /* 0x000fe200078e0200 */
[----:B------:R-:W-:Y:S02]  /*7e30*/  ISETP.GE.U32.AND P0, PT, R16, UR4, PT ;  /* 0x0000000410007c0c */ /* 0x000fe4000bf06070 */
[----:B------:R-:W-:-:S02]  /*7e40*/  LOP3.LUT R24, R24, R3, RZ, 0x3c, !PT ;  /* 0x0000000318187212 */ /* 0x000fc400078e3cff */
[----:B------:R-:W-:Y:S02]  /*7e50*/  ISETP.GE.U32.AND.EX P0, PT, R17, UR5, PT, P0 ;  /* 0x0000000511007c0c */ /* 0x000fe4000bf06100 */
[----:B------:R-:W-:Y:S02]  /*7e60*/  @P1 LOP3.LUT R24, R24, 0x1, R5, 0x78, !PT ;  /* 0x0000000118181812 */ /* 0x000fe400078e7805 */
[----:B------:R-:W-:-:S09]  /*7e70*/  PRMT R0, RZ, 0x7610, R0 ;  /* 0x00007610ff007816 */ /* 0x000fd20000000000 */
[----:B------:R-:W-:Y:S05]  /*7e80*/  @P0 BRA `(.L_x_186) ;  /* 0x0000000400480947 */ /* 0x000fea0003800000 */
[----:B------:R-:W-:Y:S01]  /*7e90*/  ULDC.64 UR4, c[0x0][0x628] ;  /* 0x00018a0000047ab9 */ /* 0x000fe20000000a00 */
[----:B------:R-:W0:Y:S01]  /*7ea0*/  S2R R3, SR_CTAID.X ;  /* 0x0000000000037919 */ /* 0x000e220000002500 */
[----:B------:R-:W-:Y:S01]  /*7eb0*/  ISETP.NE.U32.AND P0, PT, RZ, UR4, PT ;  /* 0x00000004ff007c0c */ /* 0x000fe2000bf05070 */
[----:B------:R-:W-:Y:S01]  /*7ec0*/  ULDC UR7, c[0x0][0x630] ;  /* 0x00018c0000077ab9 */ /* 0x000fe20000000800 */
[----:B------:R-:W-:Y:S01]  /*7ed0*/  IMAD.MOV.U32 R4, RZ, RZ, R16 ;  /* 0x000000ffff047224 */ /* 0x000fe200078e0010 */
[----:B------:R-:W1:Y:S01]  /*7ee0*/  S2R R0, SR_CTAID.Y ;  /* 0x0000000000007919 */ /* 0x000e620000002600 */
[----:B------:R-:W-:Y:S01]  /*7ef0*/  ISETP.NE.AND.EX P0, PT, RZ, UR5, PT, P0 ;  /* 0x00000005ff007c0c */ /* 0x000fe2000bf05300 */
[----:B------:R-:W-:-:S12]  /*7f00*/  IMAD.MOV.U32 R5, RZ, RZ, R17 ;  /* 0x000000ffff057224 */ /* 0x000fd800078e0011 */
[----:B------:R-:W-:Y:S05]  /*7f10*/  @!P0 BRA `(.L_x_187) ;  /* 0x0000000000288947 */ /* 0x000fea0003800000 */
[----:B------:R-:W-:Y:S02]  /*7f20*/  ULDC UR6, c[0x0][0x634] ;  /* 0x00018d0000067ab9 */ /* 0x000fe40000000800 */
[----:B------:R-:W-:-:S05]  /*7f30*/  IADD3 R9, P0, R16, UR6, RZ ;  /* 0x0000000610097c10 */ /* 0x000fca000ff1e0ff */
[----:B------:R-:W-:-:S04]  /*7f40*/  IMAD.X R11, RZ, RZ, R17, P0 ;  /* 0x000000ffff0b7224 */ /* 0x000fc800000e0611 */
[----:B------:R-:W-:-:S04]  /*7f50*/  IMAD.WIDE.U32 R6, R11, UR4, RZ ;  /* 0x000000040b067c25 */ /* 0x000fc8000f8e00ff */
[----:B------:R-:W-:-:S04]  /*7f60*/  IMAD.WIDE.U32 R6, P0, R9, UR5, R6 ;  /* 0x0000000509067c25 */ /* 0x000fc8000f800006 */
[----:B------:R-:W-:-:S04]  /*7f70*/  IMAD.WIDE.U32 R8, R9, UR4, RZ ;  /* 0x0000000409087c25 */ /* 0x000fc8000f8e00ff */
[----:B------:R-:W-:Y:S01]  /*7f80*/  IMAD.X R5, RZ, RZ, RZ, P0 ;  /* 0x000000ffff057224 */ /* 0x000fe200000e06ff */
[----:B------:R-:W-:Y:S01]  /*7f90*/  IADD3 RZ, P0, R9, R6, RZ ;  /* 0x0000000609ff7210 */ /* 0x000fe20007f1e0ff */
[----:B------:R-:W-:-:S04]  /*7fa0*/  IMAD.MOV.U32 R4, RZ, RZ, R7 ;  /* 0x000000ffff047224 */ /* 0x000fc800078e0007 */
[----:B------:R-:W-:-:S08]  /*7fb0*/  IMAD.WIDE.U32.X R4, R11, UR5, R4, P0 ;  /* 0x000000050b047c25 */ /* 0x000fd000080e0404 */
.L_x_187:
[--C-:B------:R-:W-:Y:S01]  /*7fc0*/  SHF.R.U64 R19, R4, UR7, R5.reuse ;  /* 0x0000000704137c19 */ /* 0x100fe20008001205 */
[----:B------:R-:W-:Y:S01]  /*7fd0*/  ULDC.64 UR4, c[0x0][0x620] ;  /* 0x0001880000047ab9 */ /* 0x000fe20000000a00 */
[----:B------:R-:W-:Y:S01]  /*7fe0*/  SHF.R.U32.HI R4, RZ, UR7, R5 ;  /* 0x00000007ff047c19 */ /* 0x000fe20008011605 */
[----:B------:R-:W-:Y:S01]  /*7ff0*/  ULDC.64 UR8, c[0x0][0x640] ;  /* 0x0001900000087ab9 */ /* 0x000fe20000000a00 */
[----:B------:R-:W-:Y:S01]  /*8000*/  IADD3 R7, P0, RZ, -R19, RZ ;  /* 0x80000013ff077210 */ /* 0x000fe20007f1e0ff */
[----:B------:R-:W2:Y:S01]  /*8010*/  LDC R13, c[0x0][0x148] ;  /* 0x00005200ff0d7b82 */ /* 0x000ea20000000800 */
[----:B0-----:R-:W-:Y:S01]  /*8020*/  I2FP.F32.U32 R8, R3 ;  /* 0x0000000300087245 */ /* 0x001fe20000201000 */
[----:B------:R-:W-:Y:S02]  /*8030*/  ULDC UR6, c[0x0][0x608] ;  /* 0x0001820000067ab9 */ /* 0x000fe40000000800 */
[----:B------:R-:W-:Y:S01]  /*8040*/  IMAD.X R4, RZ, RZ, ~R4, P0 ;  /* 0x000000ffff047224 */ /* 0x000fe200000e0e04 */
[----:B------:R-:W-:-:S03]  /*8050*/  ISETP.NE.U32.AND P0, PT, RZ, UR8, PT ;  /* 0x00000008ff007c0c */ /* 0x000fc6000bf05070 */
[----:B------:R-:W-:Y:S01]  /*8060*/  IMAD R6, R4, UR4, RZ ;  /* 0x0000000404067c24 */ /* 0x000fe2000f8e02ff */
[----:B------:R-:W-:Y:S01]  /*8070*/  ISETP.NE.AND.EX P0, PT, RZ, UR9, PT, P0 ;  /* 0x00000009ff007c0c */ /* 0x000fe2000bf05300 */
[----:B------:R-:W-:Y:S01]  /*8080*/  IMAD.WIDE.U32 R4, R7, UR4, R16 ;  /* 0x0000000407047c25 */ /* 0x000fe2000f8e0010 */
[----:B------:R-:W-:-:S03]  /*8090*/  ULDC UR4, c[0x0][0x150] ;  /* 0x0000540000047ab9 */ /* 0x000fc60000000800 */
[----:B------:R-:W-:Y:S01]  /*80a0*/  FMUL R8, R8, UR4 ;  /* 0x0000000408087c20 */ /* 0x000fe20008400000 */
[----:B------:R-:W-:Y:S01]  /*80b0*/  IMAD R7, R7, UR5, R6 ;  /* 0x0000000507077c24 */ /* 0x000fe2000f8e0206 */
[----:B------:R-:W-:Y:S01]  /*80c0*/  ULDC UR4, c[0x0][0x618] ;  /* 0x0001860000047ab9 */ /* 0x000fe20000000800 */
[----:B------:R-:W0:Y:S01]  /*80d0*/  LDC R6, c[0x0][0x144] ;  /* 0x00005100ff067b82 */ /* 0x000e220000000800 */
[----:B------:R-:W-:Y:S01]  /*80e0*/  ULDC UR5, c[0x0][0x154] ;  /* 0x0000550000057ab9 */ /* 0x000fe20000000800 */
[----:B------:R-:W-:Y:S01]  /*80f0*/  IMAD.IADD R5, R5, 0x1, R7 ;  /* 0x0000000105057824 */ /* 0x000fe200078e0207 */
[----:B------:R-:W3:Y:S04]  /*8100*/  F2I.U32.TRUNC.NTZ R8, R8 ;  /* 0x0000000800087305 */ /* 0x000ee8000020f000 */
[----:B------:R-:W-:-:S02]  /*8110*/  SHF.R.U64 R10, R4, UR4, R5 ;  /* 0x00000004040a7c19 */ /* 0x000fc40008001205 */
[----:B-1----:R-:W-:Y:S02]  /*8120*/  I2FP.F32.U32 R4, R0 ;  /* 0x0000000000047245 */ /* 0x002fe40000201000 */
[----:B------:R-:W-:Y:S01]  /*8130*/  SHF.R.U32.HI R5, RZ, UR4, R5 ;  /* 0x00000004ff057c19 */ /* 0x000fe20008011605 */
[----:B------:R-:W-:Y:S02]  /*8140*/  ULDC UR4, c[0x0][0x658] ;  /* 0x0001960000047ab9 */ /* 0x000fe40000000800 */
[----:B------:R-:W-:Y:S01]  /*8150*/  FMUL R7, R4, UR5 ;  /* 0x0000000504077c20 */ /* 0x000fe20008400000 */
[--C-:B------:R-:W-:Y:S02]  /*8160*/  SHF.R.U64 R12, R10, UR6, R5.reuse ;  /* 0x000000060a0c7c19 */ /* 0x100fe40008001205 */
[----:B------:R-:W-:Y:S01]  /*8170*/  SHF.R.U32.HI R5, RZ, UR6, R5 ;  /* 0x00000006ff057c19 */ /* 0x000fe20008011605 */
[----:B------:R1:W4:Y:S01]  /*8180*/  F2I.U32.TRUNC.NTZ R14, R7 ;  /* 0x00000007000e7305 */ /* 0x000322000020f000 */
[----:B---3--:R-:W-:-:S02]  /*8190*/  IMAD.MOV R8, RZ, RZ, -R8 ;  /* 0x000000ffff087224 */ /* 0x008fc400078e0a08 */
[--C-:B------:R-:W-:Y:S02]  /*81a0*/  SHF.R.U64 R11, R12, UR4, R5.reuse ;  /* 0x000000040c0b7c19 */ /* 0x100fe40008001205 */
[----:B------:R-:W-:Y:S01]  /*81b0*/  SHF.R.U32.HI R5, RZ, UR4, R5 ;  /* 0x00000004ff057c19 */ /* 0x000fe20008011605 */
[----:B0-----:R-:W-:Y:S02]  /*81c0*/  IMAD R3, R6, R8, R3 ;  /* 0x0000000806037224 */ /* 0x001fe400078e0203 */
[----:B------:R-:W-:Y:S01]  /*81d0*/  IMAD.MOV.U32 R4, RZ, RZ, R11 ;  /* 0x000000ffff047224 */ /* 0x000fe200078e000b */
[----:B-12-4-:R-:W-:Y:S06]  /*81e0*/  @!P0 BRA `(.L_x_188) ;  /* 0x0000000000288947 */ /* 0x016fec0003800000 */
        /* <DEDUP_REMOVED lines=10> */
.L_x_188:
[----:B------:R-:W-:Y:S01]  /*8290*/  ISETP.NE.AND P0, PT, R2, 0x1, PT ;  /* 0x000000010200780c */ /* 0x000fe20003f05270 */
[----:B------:R-:W-:Y:S01]  /*82a0*/  ULDC UR4, c[0x0][0x648] ;  /* 0x0001920000047ab9 */ /* 0x000fe20000000800 */
[----:B------:R-:W-:Y:S01]  /*82b0*/  IMAD.MOV R14, RZ, RZ, -R14 ;  /* 0x000000ffff0e7224 */ /* 0x000fe200078e0a0e */
[----:B------:R-:W-:Y:S01]  /*82c0*/  SHF.R.U64 R5, R4, UR4, R5 ;  /* 0x0000000404057c19 */ /* 0x000fe20008001205 */
[----:B------:R-:W-:Y:S01]  /*82d0*/  ULDC UR4, c[0x0][0x638] ;  /* 0x00018e0000047ab9 */ /* 0x000fe20000000800 */
[----:B------:R-:W-:Y:S01]  /*82e0*/  LOP3.LUT R12, R12, UR38, RZ, 0xc0, !PT ;  /* 0x000000260c0c7c12 */ /* 0x000fe2000f8ec0ff */
[----:B------:R-:W-:Y:S01]  /*82f0*/  ULDC UR5, c[0x0][0x610] ;  /* 0x0001840000057ab9 */ /* 0x000fe20000000800 */
[----:B------:R-:W-:-:S03]  /*8300*/  LOP3.LUT R22, R10, UR39, RZ, 0xc0, !PT ;  /* 0x000000270a167c12 */ /* 0x000fc6000f8ec0ff */
[----:B------:R-:W-:-:S03]  /*8310*/  IMAD R12, R5, UR37, R12 ;  /* 0x00000025050c7c24 */ /* 0x000fc6000f8e020c */
[----:B------:R-:W-:Y:S02]  /*8320*/  @P0 IMAD R3, R13, R14, R0 ;  /* 0x0000000e0d030224 */ /* 0x000fe400078e0200 */
[----:B------:R-:W-:Y:S02]  /*8330*/  IMAD.MOV R0, RZ, RZ, -R5 ;  /* 0x000000ffff007224 */ /* 0x000fe400078e0a05 */
[----:B------:R-:W-:Y:S02]  /*8340*/  IMAD R3, R12, UR5, R3 ;  /* 0x000000050c037c24 */ /* 0x000fe4000f8e0203 */
[----:B------:R-:W-:Y:S01]  /*8350*/  IMAD R11, R0, UR4, R11 ;  /* 0x00000004000b7c24 */ /* 0x000fe2000f8e020b */
[----:B------:R-:W-:Y:S01]  /*8360*/  ULDC UR4, c[0x0][0x600] ;  /* 0x0001800000047ab9 */ /* 0x000fe20000000800 */
[----:B------:R-:W-:Y:S02]  /*8370*/  IMAD.MOV.U32 R0, RZ, RZ, 0x1 ;  /* 0x00000001ff007424 */ /* 0x000fe400078e00ff */
[----:B------:R-:W-:-:S05]  /*8380*/  IMAD R22, R11, UR4, R22 ;  /* 0x000000040b167c24 */ /* 0x000fca000f8e0216 */
[----:B------:R-:W-:Y:S02]  /*8390*/  SEL R18, R22, R3, !P0 ;  /* 0x0000000316127207 */ /* 0x000fe40004000000 */
[----:B------:R-:W-:-:S07]  /*83a0*/  SEL R22, R3, R22, !P0 ;  /* 0x0000001603167207 */ /* 0x000fce0004000000 */
.L_x_186:
[----:B------:R-:W-:Y:S05]  /*83b0*/  BSYNC B0 ;  /* 0x0000000000007941 */ /* 0x000fea0003800000 */
.L_x_185:
[----:B------:R-:W-:-:S13]  /*83c0*/  LOP3.LUT P0, RZ, R0, 0xff, RZ, 0xc0, !PT ;  /* 0x000000ff00ff7812 */ /* 0x000fda000780c0ff */
[----:B------:R-:W-:Y:S05]  /*83d0*/  @P0 BRA `(.L_x_189) ;  /* 0xfffffff000040947 */ /* 0x000fea000383ffff */
[----:B------:R-:W-:Y:S05]  /*83e0*/  BSYNC B7 ;  /* 0x0000000000077941 */ /* 0x000fea0003800000 */
.L_x_175:
[----:B------:R-:W-:-:S03]  /*83f0*/  UMOV UR4, 0xffffffff ;  /* 0xffffffff00047882 */ /* 0x000fc60000000000 */
[----:B------:R-:W-:Y:S05]  /*8400*/  BRA.DIV UR4, `(.L_x_190) ;  /* 0x0000000a04247947 */ /* 0x000fea000b800000 */
[----:B------:R-:W-:-:S13]  /*8410*/  ELECT P6, URZ, PT ;  /* 0x00000000003f782f */ /* 0x000fda00038c0000 */
.L_x_213:
[----:B------:R-:W-:Y:S04]  /*8420*/  BSSY B0, `(.L_x_191) ;  /* 0x0000059000007945 */ /* 0x000fe80003800000 */
[----:B------:R-:W-:Y:S05]  /*8430*/  @!P6 BRA `(.L_x_192) ;  /* 0x00000004005ce947 */ /* 0x000fea0003800000 */
[----:B------:R-:W-:-:S04]  /*8440*/  ULOP3.LUT UR4, UR49, 0x2, URZ, 0xfc, !UPT ;  /* 0x0000000231047892 */ /* 0x000fc8000f8efc3f */
[----:B------:R-:W-:-:S06]  /*8450*/  UISETP.NE.AND UP0, UPT, UR4, 0x3, UPT ;  /* 0x000000030400788c */ /* 0x000fcc000bf05270 */
[----:B------:R-:W-:-:S13]  /*8460*/  PLOP3.LUT P0, PT, PT, PT, UP0, 0x80, 0x0 ;  /* 0x000000000000781c */ /* 0x000fda0003f0f008 */
[----:B------:R-:W-:Y:S05]  /*8470*/  @!P0 BRA `(.L_x_193) ;  /* 0x0000000000048947 */ /* 0x000fea0003800000 */
[----:B------:R-:W-:Y:S01]  /*8480*/  BPT.TRAP 0x1 ;  /* 0x000000040000795c */ /* 0x000fe20000300000 */
.L_x_193:
[----:B------:R-:W0:Y:S01]  /*8490*/  S2R R3, SR_CgaCtaId ;  /* 0x0000000000037919 */ /* 0x000e220000008800 */
[----:B------:R-:W-:Y:S02]  /*84a0*/  MOV R0, 0x400 ;  /* 0x0000040000007802 */ /* 0x000fe40000000f00 */
[----:B------:R-:W-:Y:S02]  /*84b0*/  SHF.L.U32 R2, R24, 0x1f, RZ ;  /* 0x0000001f18027819 */ /* 0x000fe400000006ff */
[----:B0-----:R-:W-:-:S05]  /*84c0*/  LEA R0, R3, R0, 0x18 ;  /* 0x0000000003007211 */ /* 0x001fca00078ec0ff */
[----:B------:R-:W-:-:S04]  /*84d0*/  VIADD R0, R0, 0x48 ;  /* 0x0000004800007836 */ /* 0x000fc80000000000 */
[C---:B------:R-:W-:Y:S02]  /*84e0*/  IMAD R5, R25.reuse, 0x8, R0 ;  /* 0x0000000819057824 */ /* 0x040fe400078e0200 */
[----:B------:R-:W-:Y:S02]  /*84f0*/  VIADD R25, R25, 0x1 ;  /* 0x0000000119197836 */ /* 0x000fe40000000000 */
[----:B------:R-:W0:Y:S03]  /*8500*/  SYNCS.PHASECHK.TRANS64.TRYWAIT P0, [R5+URZ], R2 ;  /* 0x00000002050075a7 */ /* 0x000e26000800017f */
[----:B------:R-:W-:-:S04]  /*8510*/  ISETP.NE.AND P1, PT, R25, 0x9, PT ;  /* 0x000000091900780c */ /* 0x000fc80003f25270 */
[----:B------:R-:W-:Y:S02]  /*8520*/  SEL R3, RZ, 0x1, P1 ;  /* 0x00000001ff037807 */ /* 0x000fe40000800000 */
[----:B------:R-:W-:Y:S02]  /*8530*/  SEL R25, R25, RZ, P1 ;  /* 0x000000ff19197207 */ /* 0x000fe40000800000 */
[----:B------:R-:W-:-:S03]  /*8540*/  LOP3.LUT R24, R24, R3, RZ, 0x3c, !PT ;  /* 0x0000000318187212 */ /* 0x000fc600078e3cff */
[----:B------:R-:W-:Y:S01]  /*8550*/  IMAD R7, R25, 0x8, R0 ;  /* 0x0000000819077824 */ /* 0x000fe200078e0200 */
[----:B------:R-:W-:Y:S01]  /*8560*/  SHF.L.U32 R4, R24, 0x1f, RZ ;  /* 0x0000001f18047819 */ /* 0x000fe200000006ff */
[----:B0-----:R-:W-:Y:S06]  /*8570*/  @!P0 BRA `(.L_x_194) ;  /* 0x0000000400e88947 */ /* 0x001fec0003800000 */
.L_x_214:
[----:B------:R-:W1:Y:S01]  /*8580*/  SYNCS.PHASECHK.TRANS64.TRYWAIT P0, [R7+URZ], R4 ;  /* 0x00000004070075a7 */ /* 0x000e62000800017f */
[----:B0-----:R-:W-:-:S05]  /*8590*/  VIADD R2, R25, 0x1 ;  /* 0x0000000119027836 */ /* 0x001fca0000000000 */
[----:B------:R-:W-:-:S04]  /*85a0*/  ISETP.NE.AND P1, PT, R2, 0x9, PT ;  /* 0x000000090200780c */ /* 0x000fc80003f25270 */
[----:B------:R-:W-:Y:S02]  /*85b0*/  SEL R3, RZ, 0x1, P1 ;  /* 0x00000001ff037807 */ /* 0x000fe40000800000 */
[----:B------:R-:W-:Y:S02]  /*85c0*/  SEL R9, R2, RZ, P1 ;  /* 0x000000ff02097207 */ /* 0x000fe40000800000 */
[----:B------:R-:W-:-:S03]  /*85d0*/  LOP3.LUT R24, R24, R3, RZ, 0x3c, !PT ;  /* 0x0000000318187212 */ /* 0x000fc600078e3cff */
[----:B------:R-:W-:Y:S01]  /*85e0*/  IMAD R6, R9, 0x8, R0 ;  /* 0x0000000809067824 */ /* 0x000fe200078e0200 */
[----:B------:R-:W-:Y:S01]  /*85f0*/  SHF.L.U32 R5, R24, 0x1f, RZ ;  /* 0x0000001f18057819 */ /* 0x000fe200000006ff */
[----:B-1----:R-:W-:Y:S06]  /*8600*/  @!P0 BRA `(.L_x_195) ;  /* 0x0000000400d88947 */ /* 0x002fec0003800000 */
.L_x_215:
[----:B------:R-:W1:Y:S01]  /*8610*/  SYNCS.PHASECHK.TRANS64.TRYWAIT P0, [R6+URZ], R5 ;  /* 0x00000005060075a7 */ /* 0x000e62000800017f */
[----:B------:R-:W-:-:S05]  /*8620*/  VIADD R2, R9, 0x1 ;  /* 0x0000000109027836 */ /* 0x000fca0000000000 */
[----:B------:R-:W-:-:S04]  /*8630*/  ISETP.NE.AND P1, PT, R2, 0x9, PT ;  /* 0x000000090200780c */ /* 0x000fc80003f25270 */
[----:B------:R-:W-:Y:S02]  /*8640*/  SEL R3, RZ, 0x1, P1 ;  /* 0x00000001ff037807 */ /* 0x000fe40000800000 */
[----:B0-----:R-:W-:Y:S02]  /*8650*/  SEL R7, R2, RZ, P1 ;  /* 0x000000ff02077207 */ /* 0x001fe40000800000 */
[----:B------:R-:W-:-:S03]  /*8660*/  LOP3.LUT R24, R24, R3, RZ, 0x3c, !PT ;  /* 0x0000000318187212 */ /* 0x000fc600078e3cff */
[----:B------:R-:W-:Y:S01]  /*8670*/  IMAD R9, R7, 0x8, R0 ;  /* 0x0000000807097824 */ /* 0x000fe200078e0200 */
[----:B------:R-:W-:Y:S01]  /*8680*/  SHF.L.U32 R4, R24, 0x1f, RZ ;  /* 0x0000001f18047819 */ /* 0x000fe200000006ff */
[----:B-1----:R-:W-:Y:S06]  /*8690*/  @!P0 BRA `(.L_x_196) ;  /* 0x0000000400c88947 */ /* 0x002fec0003800000 */
.L_x_216:
[----:B------:R-:W1:Y:S01]  /*86a0*/  SYNCS.PHASECHK.TRANS64.TRYWAIT P0, [R9+URZ], R4 ;  /* 0x00000004090075a7 */ /* 0x000e62000800017f */
[----:B------:R-:W-:-:S05]  /*86b0*/  VIADD R2, R7, 0x1 ;  /* 0x0000000107027836 */ /* 0x000fca0000000000 */
[----:B------:R-:W-:-:S04]  /*86c0*/  ISETP.NE.AND P1, PT, R2, 0x9, PT ;  /* 0x000000090200780c */ /* 0x000fc80003f25270 */
[----:B------:R-:W-:Y:S02]  /*86d0*/  SEL R3, RZ, 0x1, P1 ;  /* 0x00000001ff037807 */ /* 0x000fe40000800000 */
[----:B------:R-:W-:Y:S02]  /*86e0*/  SEL R7, R2, RZ, P1 ;  /* 0x000000ff02077207 */ /* 0x000fe40000800000 */
[----:B------:R-:W-:-:S03]  /*86f0*/  LOP3.LUT R24, R24, R3, RZ, 0x3c, !PT ;  /* 0x0000000318187212 */ /* 0x000fc600078e3cff */
[----:B0-----:R-:W-:Y:S01]  /*8700*/  IMAD R6, R7, 0x8, R0 ;  /* 0x0000000807067824 */ /* 0x001fe200078e0200 */
[----:B------:R-:W-:Y:S01]  /*8710*/  SHF.L.U32 R5, R24, 0x1f, RZ ;  /* 0x0000001f18057819 */ /* 0x000fe200000006ff */
[----:B-1----:R-:W-:Y:S06]  /*8720*/  @!P0 BRA `(.L_x_197) ;  /* 0x0000000400b88947 */ /* 0x002fec0003800000 */
.L_x_217:
        /* <DEDUP_REMOVED lines=9> */
.L_x_218:
[----:B------:R-:W1:Y:S01]  /*87c0*/  SYNCS.PHASECHK.TRANS64.TRYWAIT P0, [R9+URZ], R4 ;  /* 0x00000004090075a7 */ /* 0x000e62000800017f */
[----:B------:R-:W-:-:S05]  /*87d0*/  VIADD R2, R7, 0x1 ;  /* 0x0000000107027836 */ /* 0x000fca0000000000 */
[----:B------:R-:W-:-:S04]  /*87e0*/  ISETP.NE.AND P1, PT, R2, 0x9, PT ;  /* 0x000000090200780c */ /* 0x000fc80003f25270 */
[----:B------:R-:W-:Y:S02]  /*87f0*/  SEL R3, RZ, 0x1, P1 ;  /* 0x00000001ff037807 */ /* 0x000fe40000800000 */
[----:B------:R-:W-:Y:S02]  /*8800*/  SEL R7, R2, RZ, P1 ;  /* 0x000000ff02077207 */ /* 0x000fe40000800000 */
[----:B------:R-:W-:-:S03]  /*8810*/  LOP3.LUT R24, R24, R3, RZ, 0x3c, !PT ;  /* 0x0000000318187212 */ /* 0x000fc600078e3cff */
[----:B------:R-:W-:Y:S01]  /*8820*/  IMAD R8, R7, 0x8, R0 ;  /* 0x0000000807087824 */ /* 0x000fe200078e0200 */
[----:B0-----:R-:W-:Y:S01]  /*8830*/  SHF.L.U32 R5, R24, 0x1f, RZ ;  /* 0x0000001f18057819 */ /* 0x001fe200000006ff */
[----:B-1----:R-:W-:Y:S06]  /*8840*/  @!P0 BRA `(.L_x_199) ;  /* 0x0000000400988947 */ /* 0x002fec0003800000 */
.L_x_219:
[----:B------:R-:W1:Y:S01]  /*8850*/  SYNCS.PHASECHK.TRANS64.TRYWAIT P0, [R8+URZ], R5 ;  /* 0x00000005080075a7 */ /* 0x000e62000800017f */
[----:B------:R-:W-:-:S05]  /*8860*/  VIADD R2, R7, 0x1 ;  /* 0x0000000107027836 */ /* 0x000fca0000000000 */
[----:B------:R-:W-:-:S04]  /*8870*/  ISETP.NE.AND P1, PT, R2, 0x9, PT ;  /* 0x000000090200780c */ /* 0x000fc80003f25270 */
[----:B------:R-:W-:Y:S02]  /*8880*/  SEL R3, RZ, 0x1, P1 ;  /* 0x00000001ff037807 */ /* 0x000fe40000800000 */
[----:B------:R-:W-:Y:S02]  /*8890*/  SEL R7, R2, RZ, P1 ;  /* 0x000000ff02077207 */ /* 0x000fe40000800000 */
[----:B0-----:R-:W-:-:S03]  /*88a0*/  LOP3.LUT R9, R24, R3, RZ, 0x3c, !PT ;  /* 0x0000000318097212 */ /* 0x001fc600078e3cff */
[----:B------:R-:W-:Y:S01]  /*88b0*/  IMAD R11, R7, 0x8, R0 ;  /* 0x00000008070b7824 */ /* 0x000fe200078e0200 */
[----:B------:R-:W-:Y:S01]  /*88c0*/  SHF.L.U32 R6, R9, 0x1f, RZ ;  /* 0x0000001f09067819 */ /* 0x000fe200000006ff */
[----:B-1----:R-:W-:Y:S06]  /*88d0*/  @!P0 BRA `(.L_x_200) ;  /* 0x0000000400888947 */ /* 0x002fec0003800000 */
.L_x_220:
[----:B------:R-:W1:Y:S01]  /*88e0*/  SYNCS.PHASECHK.TRANS64.TRYWAIT P0, [R11+URZ], R6 ;  /* 0x000000060b0075a7 */ /* 0x000e62000800017f */
[----:B------:R-:W-:-:S05]  /*88f0*/  VIADD R2, R7, 0x1 ;  /* 0x0000000107027836 */ /* 0x000fca0000000000 */
[----:B------:R-:W-:-:S04]  /*8900*/  ISETP.NE.AND P1, PT, R2, 0x9, PT ;  /* 0x000000090200780c */ /* 0x000fc80003f25270 */
[----:B------:R-:W-:Y:S02]  /*8910*/  SEL R4, RZ, 0x1, P1 ;  /* 0x00000001ff047807 */ /* 0x000fe40000800000 */
[----:B------:R-:W-:Y:S02]  /*8920*/  SEL R3, R2, RZ, P1 ;  /* 0x000000ff02037207 */ /* 0x000fe40000800000 */
[----:B------:R-:W-:Y:S01]  /*8930*/  LOP3.LUT R4, R9, R4, RZ, 0x3c, !PT ;  /* 0x0000000409047212 */ /* 0x000fe200078e3cff */
[----:B-1----:R-:W-:Y:S06]  /*8940*/  @!P0 BRA `(.L_x_201) ;  /* 0x0000000400808947 */ /* 0x002fec0003800000 */
.L_x_221:
[----:B------:R-:W-:Y:S01]  /*8950*/  IMAD R3, R3, 0x8, R0 ;  /* 0x0000000803037824 */ /* 0x000fe200078e0200 */
[----:B------:R-:W-:-:S07]  /*8960*/  SHF.L.U32 R0, R4, 0x1f, RZ ;  /* 0x0000001f04007819 */ /* 0x000fce00000006ff */
.L_x_202:
[----:B--2---:R2:W3:Y:S02]  /*8970*/  SYNCS.PHASECHK.TRANS64.TRYWAIT P0, [R3+URZ], R0 ;  /* 0x00000000030075a7 */ /* 0x0044e4000800017f */
[----:B---3--:R-:W-:Y:S05]  /*8980*/  @!P0 NANOSLEEP.SYNCS 0x989680 ;  /* 0x009896800000895d */ /* 0x008fea0003900000 */
[----:B------:R-:W3:Y:S02]  /*8990*/  @!P0 SYNCS.PHASECHK.TRANS64 P0, [R3+URZ], R0 ;  /* 0x00000000030085a7 */ /* 0x000ee4000800007f */
[----:B---3--:R-:W-:Y:S05]  /*89a0*/  @!P0 BRA `(.L_x_202) ;  /* 0xfffffffc00f08947 */ /* 0x008fea000383ffff */
.L_x_192:
[----:B------:R-:W-:Y:S05]  /*89b0*/  BSYNC B0 ;  /* 0x0000000000007941 */ /* 0x000fea0003800000 */
.L_x_191:
[----:B------:R-:W-:Y:S05]  /*89c0*/  EXIT ;  /* 0x000000000000794d */ /* 0x000fea0003800000 */
.L_x_16:
[----:B0-----:R0:W1:Y:S02]  /*89d0*/  SYNCS.PHASECHK.TRANS64.TRYWAIT P0, [R101+URZ+-0x8], R0 ;  /* 0xfffff800650075a7 */ /* 0x001064000800017f */
[----:B-1----:R-:W-:Y:S05]  /*89e0*/  @!P0 NANOSLEEP.SYNCS 0x989680 ;  /* 0x009896800000895d */ /* 0x002fea0003900000 */
[----:B------:R-:W1:Y:S02]  /*89f0*/  @!P0 SYNCS.PHASECHK.TRANS64 P0, [R101+URZ+-0x8], R0 ;  /* 0xfffff800650085a7 */ /* 0x000e64000800007f */
[----:B-1----:R-:W-:Y:S05]  /*8a00*/  @!P0 BRA `(.L_x_16) ;  /* 0xfffffffc00f08947 */ /* 0x002fea000383ffff */
[----:B------:R-:W-:Y:S05]  /*8a10*/  BRA `(.L_x_203) ;  /* 0xffffff8c00247947 */ /* 0x000fea000383ffff */
.L_x_20:
[----:B------:R-:W-:Y:S01]  /*8a20*/  CS2R R12, SRZ ;  /* 0x00000000000c7805 */ /* 0x000fe2000001ff00 */
[----:B------:R-:W-:Y:S02]  /*8a30*/  IMAD.MOV.U32 R11, RZ, RZ, 0x1f ;  /* 0x0000001fff0b7424 */ /* 0x000fe400078e00ff */
[----:B------:R-:W-:-:S07]  /*8a40*/  IMAD.MOV.U32 R15, RZ, RZ, -0x1 ;  /* 0xffffffffff0f7424 */ /* 0x000fce00078e00ff */
[----:B-----5:R-:W-:Y:S05]  /*8a50*/  WARPSYNC.COLLECTIVE R15, `(.L_x_204) ;  /* 0x000000000f087348 */ /* 0x020fea0003c00000 */
[----:B------:R0:W1:Y:S02]  /*8a60*/  SHFL.IDX P6, R14, R13, R12, R11 ;  /* 0x0000000c0d0e7389 */ /* 0x00006400000c000b */
[----:B01---5:R-:W-:Y:S01]  /*8a70*/  ENDCOLLECTIVE ;  /* 0x000000000000791b */ /* 0x023fe20003800000 */
.L_x_204:
[----:B------:R-:W-:Y:S05]  /*8a80*/  BRA `(.L_x_205) ;  /* 0xffffff8c00f47947 */ /* 0x000fea000383ffff */
.L_x_24:
[----:B-1----:R1:W2:Y:S02]  /*8a90*/  SYNCS.PHASECHK.TRANS64.TRYWAIT P1, [R3+URZ], R0 ;  /* 0x00000000030075a7 */ /* 0x0022a4000802017f */
[----:B--2---:R-:W-:Y:S05]  /*8aa0*/  @!P1 NANOSLEEP.SYNCS 0x989680 ;  /* 0x009896800000995d */ /* 0x004fea0003900000 */
[----:B------:R-:W2:Y:S02]  /*8ab0*/  @!P1 SYNCS.PHASECHK.TRANS64 P1, [R3+URZ], R0 ;  /* 0x00000000030095a7 */ /* 0x000ea4000802007f */
[----:B--2---:R-:W-:Y:S05]  /*8ac0*/  @!P1 BRA `(.L_x_24) ;  /* 0xfffffffc00f09947 */ /* 0x004fea000383ffff */
[----:B------:R-:W-:Y:S05]  /*8ad0*/  BRA `(.L_x_23) ;  /* 0xffffff9000107947 */ /* 0x000fea000383ffff */
.L_x_29:
[----:B0-----:R0:W1:Y:S02]  /*8ae0*/  SYNCS.PHASECHK.TRANS64.TRYWAIT P1, [R3+URZ], R6 ;  /* 0x00000006030075a7 */ /* 0x001064000802017f */
[----:B-1----:R-:W-:Y:S05]  /*8af0*/  @!P1 NANOSLEEP.SYNCS 0x989680 ;  /* 0x009896800000995d */ /* 0x002fea0003900000 */
[----:B------:R-:W1:Y:S02]  /*8b00*/  @!P1 SYNCS.PHASECHK.TRANS64 P1, [R3+URZ], R6 ;  /* 0x00000006030095a7 */ /* 0x000e64000802007f */
[----:B-1----:R-:W-:Y:S05]  /*8b10*/  @!P1 BRA `(.L_x_29) ;  /* 0xfffffffc00f09947 */ /* 0x002fea000383ffff */
[----:B------:R-:W-:Y:S05]  /*8b20*/  BRA `(.L_x_28) ;  /* 0xffffff94002c7947 */ /* 0x000fea000383ffff */
.L_x_37:
[----:B------:R0:W0:Y:S02]  /*8b30*/  SYNCS.PHASECHK.TRANS64.TRYWAIT P1, [R6+URZ], R9 ;  /* 0x00000009060075a7 */ /* 0x000024000802017f */
[----:B0-----:R-:W-:Y:S05]  /*8b40*/  @!P1 NANOSLEEP.SYNCS 0x989680 ;  /* 0x009896800000995d */ /* 0x001fea0003900000 */
[----:B------:R-:W0:Y:S02]  /*8b50*/  @!P1 SYNCS.PHASECHK.TRANS64 P1, [R6+URZ], R9 ;  /* 0x00000009060095a7 */ /* 0x000e24000802007f */
[----:B0-----:R-:W-:Y:S05]  /*8b60*/  @!P1 BRA `(.L_x_37) ;  /* 0xfffffffc00f09947 */ /* 0x001fea000383ffff */
[----:B------:R-:W-:Y:S05]  /*8b70*/  BRA `(.L_x_36) ;  /* 0xffffff9800607947 */ /* 0x000fea000383ffff */
.L_x_43:
[----:B0-----:R0:W3:Y:S02]  /*8b80*/  SYNCS.PHASECHK.TRANS64.TRYWAIT P0, [R101+URZ+0x8], R0 ;  /* 0x00000800650075a7 */ /* 0x0010e4000800017f */
[----:B---3--:R-:W-:Y:S05]  /*8b90*/  @!P0 NANOSLEEP.SYNCS 0x989680 ;  /* 0x009896800000895d */ /* 0x008fea0003900000 */
[----:B------:R-:W3:Y:S02]  /*8ba0*/  @!P0 SYNCS.PHASECHK.TRANS64 P0, [R101+URZ+0x8], R0 ;  /* 0x00000800650085a7 */ /* 0x000ee4000800007f */
[----:B---3--:R-:W-:Y:S05]  /*8bb0*/  @!P0 BRA `(.L_x_43) ;  /* 0xfffffffc00f08947 */ /* 0x008fea000383ffff */
[----:B------:R-:W-:Y:S05]  /*8bc0*/  BRA `(.L_x_206) ;  /* 0xffffff9c00d87947 */ /* 0x000fea000383ffff */
.L_x_176:
[----:B------:R-:W-:Y:S01]  /*8bd0*/  BSSY B0, `(.L_x_207) ;  /* 0x0000006000007945 */ /* 0x000fe20003800000 */
[----:B------:R-:W-:-:S07]  /*8be0*/  IMAD.MOV.U32 R15, RZ, RZ, -0x1 ;  /* 0xffffffffff0f7424 */ /* 0x000fce00078e00ff */
[----:B-----5:R-:W-:Y:S05]  /*8bf0*/  WARPSYNC.COLLECTIVE R15, `(.L_x_208) ;  /* 0x000000000f0c7348 */ /* 0x020fea0003c00000 */
[----:B------:R-:W-:Y:S02]  /*8c00*/  ELECT P6, UR62, PT ;  /* 0x00000000003e782f */ /* 0x000fe400038c0000 */
[----:B------:R-:W-:Y:S01]  /*8c10*/  MOV R14, UR62 ;  /* 0x0000003e000e7c02 */ /* 0x000fe20008000f00 */
[----:B-----5:R-:W-:Y:S10]  /*8c20*/  ENDCOLLECTIVE ;  /* 0x000000000000791b */ /* 0x020ff40003800000 */
.L_x_208:
[----:B------:R-:W-:Y:S05]  /*8c30*/  BSYNC B0 ;  /* 0x0000000000007941 */ /* 0x000fea0003800000 */
.L_x_207:
[----:B------:R-:W-:Y:S05]  /*8c40*/  BRA `(.L_x_209) ;  /* 0xffffffe400f47947 */ /* 0x000fea000383ffff */
.L_x_181:
[----:B0-----:R0:W2:Y:S02]  /*8c50*/  SYNCS.PHASECHK.TRANS64.TRYWAIT P0, [R7+URZ+0x48], R4 ;  /* 0x00004804070075a7 */ /* 0x0010a4000800017f */
[----:B--2---:R-:W-:Y:S05]  /*8c60*/  @!P0 NANOSLEEP.SYNCS 0x989680 ;  /* 0x009896800000895d */ /* 0x004fea0003900000 */
[----:B------:R-:W2:Y:S02]  /*8c70*/  @!P0 SYNCS.PHASECHK.TRANS64 P0, [R7+URZ+0x48], R4 ;  /* 0x00004804070085a7 */ /* 0x000ea4000800007f */
[----:B--2---:R-:W-:Y:S05]  /*8c80*/  @!P0 BRA `(.L_x_181) ;  /* 0xfffffffc00f08947 */ /* 0x004fea000383ffff */
[----:B------:R-:W-:Y:S05]  /*8c90*/  BRA `(.L_x_210) ;  /* 0xffffffe800e47947 */ /* 0x000fea000383ffff */
.L_x_190:
[----:B------:R-:W-:Y:S01]  /*8ca0*/  BSSY B0, `(.L_x_211) ;  /* 0x0000006000007945 */ /* 0x000fe20003800000 */
[----:B------:R-:W-:-:S07]  /*8cb0*/  IMAD.MOV.U32 R15, RZ, RZ, -0x1 ;  /* 0xffffffffff0f7424 */ /* 0x000fce00078e00ff */
[----:B-----5:R-:W-:Y:S05]  /*8cc0*/  WARPSYNC.COLLECTIVE R15, `(.L_x_212) ;  /* 0x000000000f0c7348 */ /* 0x020fea0003c00000 */
[----:B------:R-:W-:Y:S02]  /*8cd0*/  ELECT P6, UR62, PT ;  /* 0x00000000003e782f */ /* 0x000fe400038c0000 */
[----:B------:R-:W-:Y:S01]  /*8ce0*/  MOV R14, UR62 ;  /* 0x0000003e000e7c02 */ /* 0x000fe20008000f00 */
[----:B-----5:R-:W-:Y:S10]  /*8cf0*/  ENDCOLLECTIVE ;  /* 0x000000000000791b */ /* 0x020ff40003800000 */
.L_x_212:
[----:B------:R-:W-:Y:S05]  /*8d00*/  BSYNC B0 ;  /* 0x0000000000007941 */ /* 0x000fea0003800000 */
.L_x_211:
[----:B------:R-:W-:Y:S05]  /*8d10*/  BRA `(.L_x_213) ;  /* 0xfffffff400c07947 */ /* 0x000fea000383ffff */
.L_x_194:
[----:B0-----:R0:W1:Y:S02]  /*8d20*/  SYNCS.PHASECHK.TRANS64.TRYWAIT P0, [R5+URZ], R2 ;  /* 0x00000002050075a7 */ /* 0x001064000800017f */
[----:B-1----:R-:W-:Y:S05]  /*8d30*/  @!P0 NANOSLEEP.SYNCS 0x989680 ;  /* 0x009896800000895d */ /* 0x002fea0003900000 */
[----:B------:R-:W1:Y:S02]  /*8d40*/  @!P0 SYNCS.PHASECHK.TRANS64 P0, [R5+URZ], R2 ;  /* 0x00000002050085a7 */ /* 0x000e64000800007f */
[----:B-1----:R-:W-:Y:S05]  /*8d50*/  @!P0 BRA `(.L_x_194) ;  /* 0xfffffffc00f08947 */ /* 0x002fea000383ffff */
[----:B------:R-:W-:Y:S05]  /*8d60*/  BRA `(.L_x_214) ;  /* 0xfffffff800047947 */ /* 0x000fea000383ffff */
.L_x_195:
[----:B0-----:R0:W1:Y:S02]  /*8d70*/  SYNCS.PHASECHK.TRANS64.TRYWAIT P0, [R7+URZ], R4 ;  /* 0x00000004070075a7 */ /* 0x001064000800017f */
[----:B-1----:R-:W-:Y:S05]  /*8d80*/  @!P0 NANOSLEEP.SYNCS 0x989680 ;  /* 0x009896800000895d */ /* 0x002fea0003900000 */
[----:B------:R-:W1:Y:S02]  /*8d90*/  @!P0 SYNCS.PHASECHK.TRANS64 P0, [R7+URZ], R4 ;  /* 0x00000004070085a7 */ /* 0x000e64000800007f */
[----:B-1----:R-:W-:Y:S05]  /*8da0*/  @!P0 BRA `(.L_x_195) ;  /* 0xfffffffc00f08947 */ /* 0x002fea000383ffff */
[----:B------:R-:W-:Y:S05]  /*8db0*/  BRA `(.L_x_215) ;  /* 0xfffffff800147947 */ /* 0x000fea000383ffff */
.L_x_196:
[----:B0-----:R0:W1:Y:S02]  /*8dc0*/  SYNCS.PHASECHK.TRANS64.TRYWAIT P0, [R6+URZ], R5 ;  /* 0x00000005060075a7 */ /* 0x001064000800017f */
[----:B-1----:R-:W-:Y:S05]  /*8dd0*/  @!P0 NANOSLEEP.SYNCS 0x989680 ;  /* 0x009896800000895d */ /* 0x002fea0003900000 */
[----:B------:R-:W1:Y:S02]  /*8de0*/  @!P0 SYNCS.PHASECHK.TRANS64 P0, [R6+URZ], R5 ;  /* 0x00000005060085a7 */ /* 0x000e64000800007f */
[----:B-1----:R-:W-:Y:S05]  /*8df0*/  @!P0 BRA `(.L_x_196) ;  /* 0xfffffffc00f08947 */ /* 0x002fea000383ffff */
[----:B------:R-:W-:Y:S05]  /*8e00*/  BRA `(.L_x_216) ;  /* 0xfffffff800247947 */ /* 0x000fea000383ffff */
.L_x_197:
[----:B0-----:R0:W1:Y:S02]  /*8e10*/  SYNCS.PHASECHK.TRANS64.TRYWAIT P0, [R9+URZ], R4 ;  /* 0x00000004090075a7 */ /* 0x001064000800017f */
[----:B-1----:R-:W-:Y:S05]  /*8e20*/  @!P0 NANOSLEEP.SYNCS 0x989680 ;  /* 0x009896800000895d */ /* 0x002fea0003900000 */
[----:B------:R-:W1:Y:S02]  /*8e30*/  @!P0 SYNCS.PHASECHK.TRANS64 P0, [R9+URZ], R4 ;  /* 0x00000004090085a7 */ /* 0x000e64000800007f */
[----:B-1----:R-:W-:Y:S05]  /*8e40*/  @!P0 BRA `(.L_x_197) ;  /* 0xfffffffc00f08947 */ /* 0x002fea000383ffff */
[----:B------:R-:W-:Y:S05]  /*8e50*/  BRA `(.L_x_217) ;  /* 0xfffffff800347947 */ /* 0x000fea000383ffff */
.L_x_198:
[----:B0-----:R0:W1:Y:S02]  /*8e60*/  SYNCS.PHASECHK.TRANS64.TRYWAIT P0, [R6+URZ], R5 ;  /* 0x00000005060075a7 */ /* 0x001064000800017f */
[----:B-1----:R-:W-:Y:S05]  /*8e70*/  @!P0 NANOSLEEP.SYNCS 0x989680 ;  /* 0x009896800000895d */ /* 0x002fea0003900000 */
[----:B------:R-:W1:Y:S02]  /*8e80*/  @!P0 SYNCS.PHASECHK.TRANS64 P0, [R6+URZ], R5 ;  /* 0x00000005060085a7 */ /* 0x000e64000800007f */
[----:B-1----:R-:W-:Y:S05]  /*8e90*/  @!P0 BRA `(.L_x_198) ;  /* 0xfffffffc00f08947 */ /* 0x002fea000383ffff */
[----:B------:R-:W-:Y:S05]  /*8ea0*/  BRA `(.L_x_218) ;  /* 0xfffffff800447947 */ /* 0x000fea000383ffff */
.L_x_199:
[----:B0-----:R0:W1:Y:S02]  /*8eb0*/  SYNCS.PHASECHK.TRANS64.TRYWAIT P0, [R9+URZ], R4 ;  /* 0x00000004090075a7 */ /* 0x001064000800017f */
[----:B-1----:R-:W-:Y:S05]  /*8ec0*/  @!P0 NANOSLEEP.SYNCS 0x989680 ;  /* 0x009896800000895d */ /* 0x002fea0003900000 */
[----:B------:R-:W1:Y:S02]  /*8ed0*/  @!P0 SYNCS.PHASECHK.TRANS64 P0, [R9+URZ], R4 ;  /* 0x00000004090085a7 */ /* 0x000e64000800007f */
[----:B-1----:R-:W-:Y:S05]  /*8ee0*/  @!P0 BRA `(.L_x_199) ;  /* 0xfffffffc00f08947 */ /* 0x002fea000383ffff */
[----:B------:R-:W-:Y:S05]  /*8ef0*/  BRA `(.L_x_219) ;  /* 0xfffffff800547947 */ /* 0x000fea000383ffff */
.L_x_200:
[----:B0-----:R0:W1:Y:S02]  /*8f00*/  SYNCS.PHASECHK.TRANS64.TRYWAIT P0, [R8+URZ], R5 ;  /* 0x00000005080075a7 */ /* 0x001064000800017f */
[----:B-1----:R-:W-:Y:S05]  /*8f10*/  @!P0 NANOSLEEP.SYNCS 0x989680 ;  /* 0x009896800000895d */ /* 0x002fea0003900000 */
[----:B------:R-:W1:Y:S02]  /*8f20*/  @!P0 SYNCS.PHASECHK.TRANS64 P0, [R8+URZ], R5 ;  /* 0x00000005080085a7 */ /* 0x000e64000800007f */
[----:B-1----:R-:W-:Y:S05]  /*8f30*/  @!P0 BRA `(.L_x_200) ;  /* 0xfffffffc00f08947 */ /* 0x002fea000383ffff */
[----:B------:R-:W-:Y:S05]  /*8f40*/  BRA `(.L_x_220) ;  /* 0xfffffff800647947 */ /* 0x000fea000383ffff */
.L_x_201:
[----:B-1----:R1:W2:Y:S02]  /*8f50*/  SYNCS.PHASECHK.TRANS64.TRYWAIT P0, [R11+URZ], R6 ;  /* 0x000000060b0075a7 */ /* 0x0022a4000800017f */
[----:B--2---:R-:W-:Y:S05]  /*8f60*/  @!P0 NANOSLEEP.SYNCS 0x989680 ;  /* 0x009896800000895d */ /* 0x004fea0003900000 */
[----:B------:R-:W2:Y:S02]  /*8f70*/  @!P0 SYNCS.PHASECHK.TRANS64 P0, [R11+URZ], R6 ;  /* 0x000000060b0085a7 */ /* 0x000ea4000800007f */
[----:B--2---:R-:W-:Y:S05]  /*8f80*/  @!P0 BRA `(.L_x_201) ;  /* 0xfffffffc00f08947 */ /* 0x004fea000383ffff */
[----:B------:R-:W-:Y:S05]  /*8f90*/  BRA `(.L_x_221) ;  /* 0xfffffff8006c7947 */ /* 0x000fea000383ffff */
.L_x_222:
[----:B------:R-:W-:-:S00]  /*8fa0*/  BRA `(.L_x_222) ;  /* 0xfffffffc00fc7947 */ /* 0x000fc0000383ffff */
[----:B------:R-:W-:-:S00]  /*8fb0*/  NOP ;  /* 0x0000000000007918 */ /* 0x000fc00000000000 */
        /* <DEDUP_REMOVED lines=12> */
.L_x_223:


//--------------------- .nv.global.init           --------------------------
	.section	.nv.global.init,"aw",@progbits
.nv.global.init:
	.type		$str$24,@object
	.size		$str$24,($str$25 - $str$24)
$str$24:
        /*0000*/ 	.byte	0x28, 0x61, 0x64, 0x64, 0x72, 0x65, 0x73, 0x73, 0x20, 0x26, 0x20, 0x6d, 0x61, 0x73, 0x6b, 0x29
        /*0010*/ 	.byte	0x20, 0x3d, 0x3d, 0x20, 0x30, 0x00
	.type		$str$25,@object
	.size		$str$25,(__unnamed_1 - $str$25)
$str$25:
        /*0016*/ 	.byte	0x2f, 0x74, 0x6d, 0x70, 0x2f, 0x63, 0x75, 0x74, 0x6c, 0x61, 0x73, 0x73, 0x5f, 0x73, 0x77, 0x65
        /*0026*/ 	.byte	0x65, 0x70, 0x5f, 0x73, 0x72, 0x63, 0x2f, 0x69, 0x6e, 0x63, 0x6c, 0x75, 0x64, 0x65, 0x2f, 0x63
        /*0036*/ 	.byte	0x75, 0x74, 0x65, 0x2f, 0x70, 0x6f, 0x69, 0x6e, 0x74, 0x65, 0x72, 0x5f, 0x66, 0x6c, 0x61, 0x67
        /*0046*/ 	.byte	0x67, 0x65, 0x64, 0x2e, 0x68, 0x70, 0x70, 0x00
	.type		__unnamed_1,@object
	.size		__unnamed_1,(__unnamed_2 - __unnamed_1)
__unnamed_1:
        /*004e*/ 	.byte	0x61, 0x75, 0x74, 0x6f, 0x20, 0x63, 0x75, 0x74, 0x65, 0x3a, 0x3a, 0x61, 0x73, 0x5f, 0x70, 0x6f
        /* <DEDUP_REMOVED lines=27> */
        /*020e*/ 	.byte	0x30, 0x34, 0x38, 0x3e, 0x3e, 0x3e, 0x3e, 0x3e, 0x20, 0x26, 0x5d, 0x00
	.type		__unnamed_2,@object
	.size		__unnamed_2,(.L_1 - __unnamed_2)
__unnamed_2:
        /* <DEDUP_REMOVED lines=28> */
        /*03da*/ 	.byte	0x3c, 0x34, 0x30, 0x39, 0x36, 0x3e, 0x3e, 0x3e, 0x3e, 0x3e, 0x20, 0x26, 0x5d, 0x00
.L_1:


//--------------------- .nv.shared._ZN7cutlass13device_kernelINS_4gemm6kernel13GemmUniversalIN4cute5tupleIJiiiiEEENS1_10collective13CollectiveMmaINS1_39MainloopSm90TmaGmmaRmemAWarpSpecializedILi9ENS5_IJNS4_1CILi1EEESB_SB_EEENS1_32KernelTmaWarpSpecializedPingpongEEENS5_IJNSA_ILi64EEENSA_ILi128EEENSA_ILi32EEEEEEfNS5_IJlSB_lEEEfNS5_IJSB_llEEENS4_8TiledMMAINS4_8MMA_AtomIJNS4_4SM904GMMA30MMA_64x128x8_F32TF32TF32_RS_TNILNSO_7ScaleInE1ELSQ_1EEEEEENS4_6LayoutISC_NS5_IJNSA_ILi0EEESU_SU_EEEEENS5_IJNS4_10UnderscoreESX_SX_EEEEENS4_13SM90_TMA_LOADENS4_14ComposedLayoutINS4_7SwizzleILi3ELi4ELi3EEENS4_18smem_ptr_flag_bitsILi32EEENST_INS5_IJNSA_ILi8EEESH_EEENS5_IJSH_SB_EEEEEEEvNS4_8identityES10_NS11_INS12_ILi1ELi4ELi3EEES15_NST_INS5_IJS16_S16_EEENS5_IJSB_S16_EEEEEEENS4_9Copy_AtomIJNS4_39AutoVectorizingCopyWithAssumedAlignmentILi128EEEfEEES1B_EENS_8epilogue10collective6detail29Sm90TmaWarpSpecializedAdapterINS1N_15DefaultEpilogueINS_10tfloat32_tESJ_SJ_NS1M_6thread17LinearCombinationIS1R_Li1EffLNS1S_9ScaleType4KindE0ELNS_15FloatRoundStyleE2ES1R_EENS1_15EpilogueDefaultEEEEEvvEEEEvNT_6ParamsE --------------------------
	.section	.nv.shared._ZN7cutlass13device_kernelINS_4gemm6kernel13GemmUniversalIN4cute5tupleIJiiiiEEENS1_10collective13CollectiveMmaINS1_39MainloopSm90TmaGmmaRmemAWarpSpecializedILi9ENS5_IJNS4_1CILi1EEESB_SB_EEENS1_32KernelTmaWarpSpecializedPingpongEEENS5_IJNSA_ILi64EEENSA_ILi128EEENSA_ILi32EEEEEEfNS5_IJlSB_lEEEfNS5_IJSB_llEEENS4_8TiledMMAINS4_8MMA_AtomIJNS4_4SM904GMMA30MMA_64x128x8_F32TF32TF32_RS_TNILNSO_7ScaleInE1ELSQ_1EEEEEENS4_6LayoutISC_NS5_IJNSA_ILi0EEESU_SU_EEEEENS5_IJNS4_10UnderscoreESX_SX_EEEEENS4_13SM90_TMA_LOADENS4_14ComposedLayoutINS4_7SwizzleILi3ELi4ELi3EEENS4_18smem_ptr_flag_bitsILi32EEENST_INS5_IJNSA_ILi8EEESH_EEENS5_IJSH_SB_EEEEEEEvNS4_8identityES10_NS11_INS12_ILi1ELi4ELi3EEES15_NST_INS5_IJS16_S16_EEENS5_IJSB_S16_EEEEEEENS4_9Copy_AtomIJNS4_39AutoVectorizingCopyWithAssumedAlignmentILi128EEEfEEES1B_EENS_8epilogue10collective6detail29Sm90TmaWarpSpecializedAdapterINS1N_15DefaultEpilogueINS_10tfloat32_tESJ_SJ_NS1M_6thread17LinearCombinationIS1R_Li1EffLNS1S_9ScaleType4KindE0ELNS_15FloatRoundStyleE2ES1R_EENS1_15EpilogueDefaultEEEEEvvEEEEvNT_6ParamsE,"aw",@nobits
	.sectionflags	@""
	.align	16
	.zero		1024


//--------------------- .nv.shared.reserved.0     --------------------------
	.section	.nv.shared.reserved.0,"aw",@nobits
	.weak		__nv_reservedSMEM_offset_0_alias
	.size		__nv_reservedSMEM_offset_0_alias, 0, 0
	.other		__nv_reservedSMEM_offset_0_alias,@"STO_CUDA_RESERVED_SHARED STV_DEFAULT"
__nv_reservedSMEM_offset_0_alias:
	.zero		0


//--------------------- .nv.global                --------------------------
	.section	.nv.global,"aw",@nobits
.nv.global:
	.type		_ZN39_INTERNAL_28b89163_4_k_cu_3362368a_29814cute1_E,@object
	.size		_ZN39_INTERNAL_28b89163_4_k_cu_3362368a_29814cute1_E,(_ZN39_INTERNAL_28b89163_4_k_cu_3362368a_29814cuda3std3__45__cpo6cbeginE - _ZN39_INTERNAL_28b89163_4_k_cu_3362368a_29814cute1_E)
_ZN39_INTERNAL_28b89163_4_k_cu_3362368a_29814cute1_E:
	.zero		1
	.type		_ZN39_INTERNAL_28b89163_4_k_cu_3362368a_29814cuda3std3__45__cpo6cbeginE,@object
	.size		_ZN39_INTERNAL_28b89163_4_k_cu_3362368a_29814cuda3std3__45__cpo6cbeginE,(_ZN39_INTERNAL_28b89163_4_k_cu_3362368a_29814cuda3std3__48in_placeE - _ZN39_INTERNAL_28b89163_4_k_cu_3362368a_29814cuda3std3__45__cpo6cbeginE)
_ZN39_INTERNAL_28b89163_4_k_cu_3362368a_29814cuda3std3__45__cpo6cbeginE:
	.zero		1
	.type		_ZN39_INTERNAL_28b89163_4_k_cu_3362368a_29814cuda3std3__48in_placeE,@object
	.size		_ZN39_INTERNAL_28b89163_4_k_cu_3362368a_29814cuda3std3__48in_placeE,(_ZN39_INTERNAL_28b89163_4_k_cu_3362368a_29814cuda3std6ranges3__45__cpo9iter_moveE - _ZN39_INTERNAL_28b89163_4_k_cu_3362368a_29814cuda3std3__48in_placeE)
_ZN39_INTERNAL_28b89163_4_k_cu_3362368a_29814cuda3std3__48in_placeE:
	.zero		1
	.type		_ZN39_INTERNAL_28b89163_4_k_cu_3362368a_29814cuda3std6ranges3__45__cpo9iter_moveE,@object
	.size		_ZN39_INTERNAL_28b89163_4_k_cu_3362368a_29814cuda3std6ranges3__45__cpo9iter_moveE,(_ZN39_INTERNAL_28b89163_4_k_cu_3362368a_29814cuda3std3__45__cpo5beginE - _ZN39_INTERNAL_28b89163_4_k_cu_3362368a_29814cuda3std6ranges3__45__cpo9iter_moveE)
_ZN39_INTERNAL_28b89163_4_k_cu_3362368a_29814cuda3std6ranges3__45__cpo9iter_moveE:
	.zero		1
	.type		_ZN39_INTERNAL_28b89163_4_k_cu_3362368a_29814cuda3std3__45__cpo5beginE,@object
	.size		_ZN39_INTERNAL_28b89163_4_k_cu_3362368a_29814cuda3std3__45__cpo5beginE,(_ZN39_INTERNAL_28b89163_4_k_cu_3362368a_29814cuda3std3__441_GLOBAL__N__28b89163_4_k_cu_3362368a_29816ignoreE - _ZN39_INTERNAL_28b89163_4_k_cu_3362368a_29814cuda3std3__45__cpo5beginE)
_ZN39_INTERNAL_28b89163_4_k_cu_3362368a_29814cuda3std3__45__cpo5beginE:
	.zero		1
	.type		_ZN39_INTERNAL_28b89163_4_k_cu_3362368a_29814cuda3std3__441_GLOBAL__N__28b89163_4_k_cu_3362368a_29816ignoreE,@object
	.size		_ZN39_INTERNAL_28b89163_4_k_cu_3362368a_29814cuda3std3__441_GLOBAL__N__28b89163_4_k_cu_3362368a_29816ignoreE,(_ZN39_INTERNAL_28b89163_4_k_cu_3362368a_29814cute7productE - _ZN39_INTERNAL_28b89163_4_k_cu_3362368a_29814cuda3std3__441_GLOBAL__N__28b89163_4_k_cu_3362368a_29816ignoreE)
_ZN39_INTERNAL_28b89163_4_k_cu_3362368a_29814cuda3std3__441_GLOBAL__N__28b89163_4_k_cu_3362368a_29816ignoreE:
	.zero		1
	.type		_ZN39_INTERNAL_28b89163_4_k_cu_3362368a_29814cute7productE,@object
	.size		_ZN39_INTERNAL_28b89163_4_k_cu_3362368a_29814cute7productE,(_ZN39_INTERNAL_28b89163_4_k_cu_3362368a_29814cuda3std3__45__cpo3endE - _ZN39_INTERNAL_28b89163_4_k_cu_3362368a_29814cute7productE)
_ZN39_INTERNAL_28b89163_4_k_cu_3362368a_29814cute7productE:
	.zero		1
	.type		_ZN39_INTERNAL_28b89163_4_k_cu_3362368a_29814cuda3std3__45__cpo3endE,@object
	.size		_ZN39_INTERNAL_28b89163_4_k_cu_3362368a_29814cuda3std3__45__cpo3endE,(_ZN39_INTERNAL_28b89163_4_k_cu_3362368a_29814cuda3std3__419piecewise_constructE - _ZN39_INTERNAL_28b89163_4_k_cu_3362368a_29814cuda3std3__45__cpo3endE)
_ZN39_INTERNAL_28b89163_4_k_cu_3362368a_29814cuda3std3__45__cpo3endE:
	.zero		1
	.type		_ZN39_INTERNAL_28b89163_4_k_cu_3362368a_29814cuda3std3__419piecewise_constructE,@object
	.size		_ZN39_INTERNAL_28b89163_4_k_cu_3362368a_29814cuda3std3__419piecewise_constructE,(_ZN39_INTERNAL_28b89163_4_k_cu_3362368a_29814cuda3std3__45__cpo4cendE - _ZN39_INTERNAL_28b89163_4_k_cu_3362368a_29814cuda3std3__419piecewise_constructE)
_ZN39_INTERNAL_28b89163_4_k_cu_3362368a_29814cuda3std3__419piecewise_constructE:
	.zero		1
	.type		_ZN39_INTERNAL_28b89163_4_k_cu_3362368a_29814cuda3std3__45__cpo4cendE,@object
	.size		_ZN39_INTERNAL_28b89163_4_k_cu_3362368a_29814cuda3std3__45__cpo4cendE,(_ZN39_INTERNAL_28b89163_4_k_cu_3362368a_29814cuda3std6ranges3__45__cpo4swapE - _ZN39_INTERNAL_28b89163_4_k_cu_3362368a_29814cuda3std3__45__cpo4cendE)
_ZN39_INTERNAL_28b89163_4_k_cu_3362368a_29814cuda3std3__45__cpo4cendE:
	.zero		1
	.type		_ZN39_INTERNAL_28b89163_4_k_cu_3362368a_29814cuda3std6ranges3__45__cpo4swapE,@object
	.size		_ZN39_INTERNAL_28b89163_4_k_cu_3362368a_29814cuda3std6ranges3__45__cpo4swapE,(.L_9 - _ZN39_INTERNAL_28b89163_4_k_cu_3362368a_29814cuda3std6ranges3__45__cpo4swapE)
_ZN39_INTERNAL_28b89163_4_k_cu_3362368a_29814cuda3std6ranges3__45__cpo4swapE:
	.zero		1
.L_9:


//--------------------- .nv.constant0._ZN7cutlass13device_kernelINS_4gemm6kernel13GemmUniversalIN4cute5tupleIJiiiiEEENS1_10collective13CollectiveMmaINS1_39MainloopSm90TmaGmmaRmemAWarpSpecializedILi9ENS5_IJNS4_1CILi1EEESB_SB_EEENS1_32KernelTmaWarpSpecializedPingpongEEENS5_IJNSA_ILi64EEENSA_ILi128EEENSA_ILi32EEEEEEfNS5_IJlSB_lEEEfNS5_IJSB_llEEENS4_8TiledMMAINS4_8MMA_AtomIJNS4_4SM904GMMA30MMA_64x128x8_F32TF32TF32_RS_TNILNSO_7ScaleInE1ELSQ_1EEEEEENS4_6LayoutISC_NS5_IJNSA_ILi0EEESU_SU_EEEEENS5_IJNS4_10UnderscoreESX_SX_EEEEENS4_13SM90_TMA_LOADENS4_14ComposedLayoutINS4_7SwizzleILi3ELi4ELi3EEENS4_18smem_ptr_flag_bitsILi32EEENST_INS5_IJNSA_ILi8EEESH_EEENS5_IJSH_SB_EEEEEEEvNS4_8identityES10_NS11_INS12_ILi1ELi4ELi3EEES15_NST_INS5_IJS16_S16_EEENS5_IJSB_S16_EEEEEEENS4_9Copy_AtomIJNS4_39AutoVectorizingCopyWithAssumedAlignmentILi128EEEfEEES1B_EENS_8epilogue10collective6detail29Sm90TmaWarpSpecializedAdapterINS1N_15DefaultEpilogueINS_10tfloat32_tESJ_SJ_NS1M_6thread17LinearCombinationIS1R_Li1EffLNS1S_9ScaleType4KindE0ELNS_15FloatRoundStyleE2ES1R_EENS1_15EpilogueDefaultEEEEEvvEEEEvNT_6ParamsE --------------------------
	.section	.nv.constant0._ZN7cutlass13device_kernelINS_4gemm6kernel13GemmUniversalIN4cute5tupleIJiiiiEEENS1_10collective13CollectiveMmaINS1_39MainloopSm90TmaGmmaRmemAWarpSpecializedILi9ENS5_IJNS4_1CILi1EEESB_SB_EEENS1_32KernelTmaWarpSpecializedPingpongEEENS5_IJNSA_ILi64EEENSA_ILi128EEENSA_ILi32EEEEEEfNS5_IJlSB_lEEEfNS5_IJSB_llEEENS4_8TiledMMAINS4_8MMA_AtomIJNS4_4SM904GMMA30MMA_64x128x8_F32TF32TF32_RS_TNILNSO_7ScaleInE1ELSQ_1EEEEEENS4_6LayoutISC_NS5_IJNSA_ILi0EEESU_SU_EEEEENS5_IJNS4_10UnderscoreESX_SX_EEEEENS4_13SM90_TMA_LOADENS4_14ComposedLayoutINS4_7SwizzleILi3ELi4ELi3EEENS4_18smem_ptr_flag_bitsILi32EEENST_INS5_IJNSA_ILi8EEESH_EEENS5_IJSH_SB_EEEEEEEvNS4_8identityES10_NS11_INS12_ILi1ELi4ELi3EEES15_NST_INS5_IJS16_S16_EEENS5_IJSB_S16_EEEEEEENS4_9Copy_AtomIJNS4_39AutoVectorizingCopyWithAssumedAlignmentILi128EEEfEEES1B_EENS_8epilogue10collective6detail29Sm90TmaWarpSpecializedAdapterINS1N_15DefaultEpilogueINS_10tfloat32_tESJ_SJ_NS1M_6thread17LinearCombinationIS1R_Li1EffLNS1S_9ScaleType4KindE0ELNS_15FloatRoundStyleE2ES1R_EENS1_15EpilogueDefaultEEEEEvvEEEEvNT_6ParamsE,"a",@progbits
	.sectionflags	@""
	.align	4
.nv.constant0._ZN7cutlass13device_kernelINS_4gemm6kernel13GemmUniversalIN4cute5tupleIJiiiiEEENS1_10collective13CollectiveMmaINS1_39MainloopSm90TmaGmmaRmemAWarpSpecializedILi9ENS5_IJNS4_1CILi1EEESB_SB_EEENS1_32KernelTmaWarpSpecializedPingpongEEENS5_IJNSA_ILi64EEENSA_ILi128EEENSA_ILi32EEEEEEfNS5_IJlSB_lEEEfNS5_IJSB_llEEENS4_8TiledMMAINS4_8MMA_AtomIJNS4_4SM904GMMA30MMA_64x128x8_F32TF32TF32_RS_TNILNSO_7ScaleInE1ELSQ_1EEEEEENS4_6LayoutISC_NS5_IJNSA_ILi0EEESU_SU_EEEEENS5_IJNS4_10UnderscoreESX_SX_EEEEENS4_13SM90_TMA_LOADENS4_14ComposedLayoutINS4_7SwizzleILi3ELi4ELi3EEENS4_18smem_ptr_flag_bitsILi32EEENST_INS5_IJNSA_ILi8EEESH_EEENS5_IJSH_SB_EEEEEEEvNS4_8identityES10_NS11_INS12_ILi1ELi4ELi3EEES15_NST_INS5_IJS16_S16_EEENS5_IJSB_S16_EEEEEEENS4_9Copy_AtomIJNS4_39AutoVectorizingCopyWithAssumedAlignmentILi128EEEfEEES1B_EENS_8epilogue10collective6detail29Sm90TmaWarpSpecializedAdapterINS1N_15DefaultEpilogueINS_10tfloat32_tESJ_SJ_NS1M_6thread17LinearCombinationIS1R_Li1EffLNS1S_9ScaleType4KindE0ELNS_15FloatRoundStyleE2ES1R_EENS1_15EpilogueDefaultEEEEEvvEEEEvNT_6ParamsE:
	.zero		1664


//--------------------- SYMBOLS --------------------------

	.type		.nv.reservedSmem.offset0,@object
	.size		.nv.reservedSmem.offset0,0x4
	.type		__assertfail,@function
